	.headerflags	@"EF_CUDA_TEXMODE_UNIFIED EF_CUDA_64BIT_ADDRESS EF_CUDA_SM80 EF_CUDA_VIRTUAL_SM(EF_CUDA_SM80)"
	.elftype	@"ET_EXEC"


//--------------------- .nv.info                  --------------------------
	.section	.nv.info,"",@"SHT_CUDA_INFO"
	.align	4


	//----- nvinfo : EIATTR_REGCOUNT
	.align		4
        /*0000*/ 	.byte	0x04, 0x2f
        /*0002*/ 	.short	(.L_1 - .L_0)
	.align		4
.L_0:
        /*0004*/ 	.word	index@(candidate1)
        /*0008*/ 	.word	0x0000008e


	//----- nvinfo : EIATTR_MAX_STACK_SIZE
	.align		4
.L_1:
        /*000c*/ 	.byte	0x04, 0x23
        /*000e*/ 	.short	(.L_3 - .L_2)
	.align		4
.L_2:
        /*0010*/ 	.word	index@(candidate1)
        /*0014*/ 	.word	0x00000000


	//----- nvinfo : EIATTR_MIN_STACK_SIZE
	.align		4
.L_3:
        /*0018*/ 	.byte	0x04, 0x12
        /*001a*/ 	.short	(.L_5 - .L_4)
	.align		4
.L_4:
        /*001c*/ 	.word	index@(candidate1)
        /*0020*/ 	.word	0x00000000


	//----- nvinfo : EIATTR_FRAME_SIZE
	.align		4
.L_5:
        /*0024*/ 	.byte	0x04, 0x11
        /*0026*/ 	.short	(.L_7 - .L_6)
	.align		4
.L_6:
        /*0028*/ 	.word	index@(candidate1)
        /*002c*/ 	.word	0x00000000
.L_7:


//--------------------- .nv.info.candidate1       --------------------------
	.section	.nv.info.candidate1,"",@"SHT_CUDA_INFO"
	.align	4


	//----- nvinfo : EIATTR_CUDA_API_VERSION
	.align		4
        /*0000*/ 	.byte	0x04, 0x37
        /*0002*/ 	.short	(.L_9 - .L_8)
.L_8:
        /*0004*/ 	.word	0x00000075


	//----- nvinfo : EIATTR_SW2861232_WAR
	.align		4
.L_9:
        /*0008*/ 	.byte	0x01, 0x35
	.zero		2


	//----- nvinfo : EIATTR_PARAM_CBANK
	.align		4
        /*000c*/ 	.byte	0x04, 0x0a
        /*000e*/ 	.short	(.L_11 - .L_10)
	.align		4
.L_10:
        /*0010*/ 	.word	index@(.nv.constant0.candidate1)
        /*0014*/ 	.short	0x0160
        /*0016*/ 	.short	0x0020


	//----- nvinfo : EIATTR_CBANK_PARAM_SIZE
	.align		4
.L_11:
        /*0018*/ 	.byte	0x03, 0x19
        /*001a*/ 	.short	0x0020


	//----- nvinfo : EIATTR_KPARAM_INFO
	.align		4
        /*001c*/ 	.byte	0x04, 0x17
        /*001e*/ 	.short	(.L_13 - .L_12)
.L_12:
        /*0020*/ 	.word	0x00000000
        /*0024*/ 	.short	0x0003
        /*0026*/ 	.short	0x0018
        /*0028*/ 	.byte	0x00, 0xf0, 0x21, 0x00


	//----- nvinfo : EIATTR_KPARAM_INFO
	.align		4
.L_13:
        /*002c*/ 	.byte	0x04, 0x17
        /*002e*/ 	.short	(.L_15 - .L_14)
.L_14:
        /*0030*/ 	.word	0x00000000
        /*0034*/ 	.short	0x0002
        /*0036*/ 	.short	0x0010
        /*0038*/ 	.byte	0x00, 0xf0, 0x21, 0x00


	//----- nvinfo : EIATTR_KPARAM_INFO
	.align		4
.L_15:
        /*003c*/ 	.byte	0x04, 0x17
        /*003e*/ 	.short	(.L_17 - .L_16)
.L_16:
        /*0040*/ 	.word	0x00000000
        /*0044*/ 	.short	0x0001
        /*0046*/ 	.short	0x0008
        /*0048*/ 	.byte	0x00, 0xf0, 0x21, 0x00


	//----- nvinfo : EIATTR_KPARAM_INFO
	.align		4
.L_17:
        /*004c*/ 	.byte	0x04, 0x17
        /*004e*/ 	.short	(.L_19 - .L_18)
.L_18:
        /*0050*/ 	.word	0x00000000
        /*0054*/ 	.short	0x0000
        /*0056*/ 	.short	0x0000
        /*0058*/ 	.byte	0x00, 0xf0, 0x21, 0x00


	//----- nvinfo : EIATTR_MAXREG_COUNT
	.align		4
.L_19:
        /*005c*/ 	.byte	0x03, 0x1b
        /*005e*/ 	.short	0x00ff


	//----- nvinfo : EIATTR_EXIT_INSTR_OFFSETS
	.align		4
        /*0060*/ 	.byte	0x04, 0x1c
        /*0062*/ 	.short	(.L_21 - .L_20)


	//   ....[0]....
.L_20:
        /*0064*/ 	.word	0x00004ea0


	//----- nvinfo : EIATTR_MAX_THREADS
	.align		4
.L_21:
        /*0068*/ 	.byte	0x04, 0x05
        /*006a*/ 	.short	(.L_23 - .L_22)
.L_22:
        /*006c*/ 	.word	0x000000c0
        /*0070*/ 	.word	0x00000001
        /*0074*/ 	.word	0x00000001


	//----- nvinfo : EIATTR_CRS_STACK_SIZE
	.align		4
.L_23:
        /*0078*/ 	.byte	0x04, 0x1e
        /*007a*/ 	.short	(.L_25 - .L_24)
.L_24:
        /*007c*/ 	.word	0x00000000
.L_25:


//--------------------- .nv.rel.action            --------------------------
	.section	.nv.rel.action,"",@"SHT_CUDA_RELOCINFO"
	.align	8
	.sectionentsize	8
        /*0000*/ 	.byte	0x4b, 0x00, 0x00, 0x00, 0x00, 0x00, 0x00, 0x00, 0x00, 0x02, 0x02, 0x08, 0x10, 0x0a, 0x2f, 0x22
        /* <DEDUP_REMOVED lines=13> */


//--------------------- .nv.constant0.candidate1  --------------------------
	.section	.nv.constant0.candidate1,"a",@progbits
	.align	4
.nv.constant0.candidate1:
	.zero		384


//--------------------- .text.candidate1          --------------------------
	.section	.text.candidate1,"ax",@progbits
	.sectionflags	@"SHF_BARRIERS=1"
	.sectioninfo	@"SHI_REGISTERS=142"
	.align	128
        .global         candidate1
        .type           candidate1,@function
        .size           candidate1,(.L_x_11 - candidate1)
        .other          candidate1,@"STO_CUDA_ENTRY STV_DEFAULT"
candidate1:
.text.candidate1:
[----:B------:R-:W-:-:S02]  /*0000*/  MOV R1, c[0x0][0x28] ;  /* 0x00000a0000017a02 */ /* 0x000fc40000000f00 */
[----:B------:R-:W0:Y:S01]  /*0010*/  S2R R101, SR_TID.X ;  /* 0x0000000000657919 */ /* 0x000e220000002100 */
[----:B------:R-:W-:Y:S01]  /*0020*/  MOV R2, RZ ;  /* 0x000000ff00027202 */ /* 0x000fe20000000f00 */
[----:B------:R-:W-:Y:S01]  /*0030*/  HFMA2.MMA R32, -RZ, RZ, 0, 0 ;  /* 0x00000000ff207435 */ /* 0x000fe200000001ff */
[----:B------:R-:W-:Y:S01]  /*0040*/  MOV R34, RZ ;  /* 0x000000ff00227202 */ /* 0x000fe20000000f00 */
[----:B------:R-:W-:Y:S01]  /*0050*/  HFMA2.MMA R40, -RZ, RZ, 0, 0 ;  /* 0x00000000ff287435 */ /* 0x000fe200000001ff */
[----:B------:R-:W-:Y:S01]  /*0060*/  MOV R42, RZ ;  /* 0x000000ff002a7202 */ /* 0x000fe20000000f00 */
[----:B------:R-:W-:Y:S01]  /*0070*/  HFMA2.MMA R44, -RZ, RZ, 0, 0 ;  /* 0x00000000ff2c7435 */ /* 0x000fe200000001ff */
[----:B------:R-:W-:Y:S01]  /*0080*/  MOV R4, RZ ;  /* 0x000000ff00047202 */ /* 0x000fe20000000f00 */
[----:B------:R-:W-:Y:S01]  /*0090*/  HFMA2.MMA R48, -RZ, RZ, 0, 0 ;  /* 0x00000000ff307435 */ /* 0x000fe200000001ff */
[----:B------:R-:W1:Y:S01]  /*00a0*/  S2R R52, SR_CTAID.X ;  /* 0x0000000000347919 */ /* 0x000e620000002500 */
[----:B------:R-:W-:Y:S01]  /*00b0*/  HFMA2.MMA R54, -RZ, RZ, 0, 0 ;  /* 0x00000000ff367435 */ /* 0x000fe200000001ff */
        /* <DEDUP_REMOVED lines=14> */
[----:B0-----:R-:W-:Y:S01]  /*01a0*/  MOV R3, R101 ;  /* 0x0000006500037202 */ /* 0x001fe20000000f00 */
[----:B------:R-:W-:Y:S01]  /*01b0*/  HFMA2.MMA R20, -RZ, RZ, 0, 0 ;  /* 0x00000000ff147435 */ /* 0x000fe200000001ff */
[C---:B------:R-:W-:Y:S01]  /*01c0*/  IADD3 R33, R101.reuse, 0x540, RZ ;  /* 0x0000054065217810 */ /* 0x040fe20007ffe0ff */
[----:B------:R-:W-:Y:S01]  /*01d0*/  HFMA2.MMA R10, -RZ, RZ, 0, 0 ;  /* 0x00000000ff0a7435 */ /* 0x000fe200000001ff */
[C---:B------:R-:W-:Y:S01]  /*01e0*/  IADD3 R35, R101.reuse, 0x480, RZ ;  /* 0x0000048065237810 */ /* 0x040fe20007ffe0ff */
[C---:B------:R-:W-:Y:S01]  /*01f0*/  IMAD.HI R36, R101.reuse, -0x6db6db6d, R2 ;  /* 0x9249249365247827 */ /* 0x040fe200078e0202 */
[C---:B------:R-:W-:Y:S01]  /*0200*/  IADD3 R3, R101.reuse, 0xc0, RZ ;  /* 0x000000c065037810 */ /* 0x040fe20007ffe0ff */
[----:B------:R-:W-:Y:S01]  /*0210*/  HFMA2.MMA R8, -RZ, RZ, 0, 0 ;  /* 0x00000000ff087435 */ /* 0x000fe200000001ff */
[----:B------:R-:W-:Y:S01]  /*0220*/  IADD3 R43, R101, 0x1740, RZ ;  /* 0x00001740652b7810 */ /* 0x000fe20007ffe0ff */
[----:B------:R-:W-:Y:S01]  /*0230*/  IMAD.HI R0, R33, -0x77777777, R32 ;  /* 0x8888888921007827 */ /* 0x000fe200078e0220 */
[C---:B------:R-:W-:Y:S01]  /*0240*/  IADD3 R41, R101.reuse, 0x1380, RZ ;  /* 0x0000138065297810 */ /* 0x040fe20007ffe0ff */
[----:B------:R-:W-:Y:S01]  /*0250*/  HFMA2.MMA R18, -RZ, RZ, 0, 0 ;  /* 0x00000000ff127435 */ /* 0x000fe200000001ff */
[----:B------:R-:W-:Y:S01]  /*0260*/  IADD3 R45, R101, 0x180, RZ ;  /* 0x00000180652d7810 */ /* 0x000fe20007ffe0ff */
[--C-:B------:R-:W-:Y:S01]  /*0270*/  IMAD.HI R30, R3, -0x7df7df7d, R2.reuse ;  /* 0x82082083031e7827 */ /* 0x100fe200078e0202 */
[C---:B------:R-:W-:Y:S01]  /*0280*/  IADD3 R49, R101.reuse, 0x1440, RZ ;  /* 0x0000144065317810 */ /* 0x040fe20007ffe0ff */
[----:B------:R-:W-:Y:S01]  /*0290*/  HFMA2.MMA R72, -RZ, RZ, 0, 0 ;  /* 0x00000000ff487435 */ /* 0x000fe200000001ff */
[----:B------:R-:W-:Y:S01]  /*02a0*/  IADD3 R55, R101, 0x600, RZ ;  /* 0x0000060065377810 */ /* 0x000fe20007ffe0ff */
[----:B------:R-:W-:Y:S01]  /*02b0*/  IMAD.HI R31, R3, -0x77777777, R2 ;  /* 0x88888889031f7827 */ /* 0x000fe200078e0202 */
[C---:B------:R-:W-:Y:S01]  /*02c0*/  IADD3 R3, R101.reuse, 0x840, RZ ;  /* 0x0000084065037810 */ /* 0x040fe20007ffe0ff */
[----:B------:R-:W-:Y:S01]  /*02d0*/  HFMA2.MMA R125, -RZ, RZ, 0, 0 ;  /* 0x00000000ff7d7435 */ /* 0x000fe200000001ff */
[----:B------:R-:W-:Y:S01]  /*02e0*/  IADD3 R39, R101, 0xc00, RZ ;  /* 0x00000c0065277810 */ /* 0x000fe20007ffe0ff */
[----:B------:R-:W-:Y:S01]  /*02f0*/  IMAD.HI R32, R33, -0x7df7df7d, R32 ;  /* 0x8208208321207827 */ /* 0x000fe200078e0220 */
[C---:B------:R-:W-:Y:S01]  /*0300*/  IADD3 R5, R101.reuse, 0xfc0, RZ ;  /* 0x00000fc065057810 */ /* 0x040fe20007ffe0ff */
[----:B------:R-:W-:Y:S01]  /*0310*/  ULDC.64 UR4, c[0x0][0x118] ;  /* 0x0000460000047ab9 */ /* 0x000fe20000000a00 */
[----:B------:R-:W-:Y:S01]  /*0320*/  IADD3 R59, R101, 0x1500, RZ ;  /* 0x00001500653b7810 */ /* 0x000fe20007ffe0ff */
[----:B------:R-:W-:Y:S01]  /*0330*/  IMAD.HI R33, R35, -0x7df7df7d, R34 ;  /* 0x8208208323217827 */ /* 0x000fe200078e0222 */
[----:B------:R-:W-:-:S02]  /*0340*/  IADD3 R29, R101, 0x5, RZ ;  /* 0x00000005651d7810 */ /* 0x000fc40007ffe0ff */
[----:B------:R-:W-:Y:S01]  /*0350*/  IADD3 R47, R101, 0xcc0, RZ ;  /* 0x00000cc0652f7810 */ /* 0x000fe20007ffe0ff */
[----:B------:R-:W-:Y:S01]  /*0360*/  IMAD.HI R34, R35, -0x77777777, R34 ;  /* 0x8888888923227827 */ /* 0x000fe200078e0222 */
[C---:B------:R-:W-:Y:S02]  /*0370*/  IADD3 R7, R101.reuse, 0x48, RZ ;  /* 0x0000004865077810 */ /* 0x040fe40007ffe0ff */
[----:B------:R-:W-:Y:S01]  /*0380*/  IADD3 R65, R101, 0x300, RZ ;  /* 0x0000030065417810 */ /* 0x000fe20007ffe0ff */
[----:B------:R-:W-:Y:S01]  /*0390*/  IMAD.HI R35, R3, -0x77777777, R2 ;  /* 0x8888888903237827 */ /* 0x000fe200078e0202 */
[C---:B------:R-:W-:Y:S02]  /*03a0*/  IADD3 R3, R101.reuse, 0x1b00, RZ ;  /* 0x00001b0065037810 */ /* 0x040fe40007ffe0ff */
        /* <DEDUP_REMOVED lines=12> */
[----:B------:R-:W-:Y:S01]  /*0470*/  MOV R70, RZ ;  /* 0x000000ff00467202 */ /* 0x000fe20000000f00 */
[----:B------:R-:W-:Y:S01]  /*0480*/  IMAD.HI R44, R45, -0x77777777, R44 ;  /* 0x888888892d2c7827 */ /* 0x000fe200078e022c */
[C---:B------:R-:W-:Y:S02]  /*0490*/  IADD3 R17, R101.reuse, 0x18, RZ ;  /* 0x0000001865117810 */ /* 0x040fe40007ffe0ff */
[----:B------:R-:W-:Y:S01]  /*04a0*/  IADD3 R13, R101, 0x9, RZ ;  /* 0x00000009650d7810 */ /* 0x000fe20007ffe0ff */
[----:B------:R-:W-:Y:S01]  /*04b0*/  IMAD.HI R45, R3, -0x77777777, R2 ;  /* 0x88888889032d7827 */ /* 0x000fe200078e0202 */
[----:B------:R-:W-:Y:S02]  /*04c0*/  IADD3 R3, R101, 0x240, RZ ;  /* 0x0000024065037810 */ /* 0x000fe40007ffe0ff */
[----:B------:R-:W-:Y:S01]  /*04d0*/  MOV R12, RZ ;  /* 0x000000ff000c7202 */ /* 0x000fe20000000f00 */
[----:B------:R-:W-:Y:S01]  /*04e0*/  IMAD.HI R48, R49, -0x77777777, R48 ;  /* 0x8888888931307827 */ /* 0x000fe200078e0230 */
[----:B------:R-:W-:-:S02]  /*04f0*/  IADD3 R27, R101, 0x6, RZ ;  /* 0x00000006651b7810 */ /* 0x000fc40007ffe0ff */
[----:B------:R-:W-:Y:S01]  /*0500*/  MOV R26, RZ ;  /* 0x000000ff001a7202 */ /* 0x000fe20000000f00 */
[--C-:B------:R-:W-:Y:S01]  /*0510*/  IMAD.HI R49, R3, -0x7df7df7d, R2.reuse ;  /* 0x8208208303317827 */ /* 0x100fe200078e0202 */
[----:B------:R-:W-:Y:S02]  /*0520*/  IADD3 R25, R101, 0x2, RZ ;  /* 0x0000000265197810 */ /* 0x000fe40007ffe0ff */
[----:B------:R-:W-:Y:S01]  /*0530*/  MOV R24, RZ ;  /* 0x000000ff00187202 */ /* 0x000fe20000000f00 */
[----:B------:R-:W-:Y:S01]  /*0540*/  IMAD.HI R53, R3, -0x77777777, R2 ;  /* 0x8888888903357827 */ /* 0x000fe200078e0202 */
[C---:B------:R-:W-:Y:S02]  /*0550*/  IADD3 R3, R101.reuse, 0x9c0, RZ ;  /* 0x000009c065037810 */ /* 0x040fe40007ffe0ff */
[----:B------:R-:W-:Y:S01]  /*0560*/  IADD3 R15, R101, 0x60, RZ ;  /* 0x00000060650f7810 */ /* 0x000fe20007ffe0ff */
[----:B------:R-:W-:Y:S01]  /*0570*/  IMAD.HI R54, R55, -0x77777777, R54 ;  /* 0x8888888937367827 */ /* 0x000fe200078e0236 */
[----:B------:R-:W-:-:S02]  /*0580*/  MOV R14, RZ ;  /* 0x000000ff000e7202 */ /* 0x000fc40000000f00 */
        /* <DEDUP_REMOVED lines=11> */
[----:B------:R-:W-:-:S03]  /*0640*/  MOV R123, RZ ;  /* 0x000000ff007b7202 */ /* 0x000fc60000000f00 */
[----:B------:R-:W-:-:S04]  /*0650*/  IMAD.HI R77, R29, -0x6db6db6d, R28 ;  /* 0x924924931d4d7827 */ /* 0x000fc800078e021c */
[----:B------:R-:W-:-:S04]  /*0660*/  IMAD.HI R46, R47, -0x77777777, R46 ;  /* 0x888888892f2e7827 */ /* 0x000fc800078e022e */
[----:B------:R-:W-:Y:S01]  /*0670*/  IMAD.HI R59, R3, -0x77777777, R2 ;  /* 0x88888889033b7827 */ /* 0x000fe200078e0202 */
[----:B------:R-:W-:-:S03]  /*0680*/  IADD3 R3, R101, 0x6c0, RZ ;  /* 0x000006c065037810 */ /* 0x000fc60007ffe0ff */
[----:B------:R-:W-:Y:S01]  /*0690*/  IMAD.HI R47, R5, -0x77777777, R4 ;  /* 0x88888889052f7827 */ /* 0x000fe200078e0204 */
[----:B------:R-:W-:-:S03]  /*06a0*/  IADD3 R5, R101, 0x1bc0, RZ ;  /* 0x00001bc065057810 */ /* 0x000fc60007ffe0ff */
[----:B------:R-:W-:Y:S01]  /*06b0*/  IMAD.HI R80, R7, -0x77777777, R6 ;  /* 0x8888888907507827 */ /* 0x000fe200078e0206 */
[----:B------:R-:W-:-:S03]  /*06c0*/  SHF.R.U32.HI R6, RZ, 0x1f, R77 ;  /* 0x0000001fff067819 */ /* 0x000fc6000001164d */
[----:B------:R-:W-:Y:S01]  /*06d0*/  IMAD.HI R60, R65, -0x7df7df7d, R64 ;  /* 0x82082083413c7827 */ /* 0x000fe200078e0240 */
[----:B------:R-:W-:-:S03]  /*06e0*/  LEA.HI.SX32 R77, R77, R6, 0x1e ;  /* 0x000000064d4d7211 */ /* 0x000fc600078ff2ff */
[----:B------:R-:W-:-:S04]  /*06f0*/  IMAD.HI R79, R23, -0x6db6db6d, R22 ;  /* 0x92492493174f7827 */ /* 0x000fc800078e0216 */
[----:B------:R-:W-:Y:S01]  /*0700*/  IMAD.HI R64, R65, -0x77777777, R64 ;  /* 0x8888888941407827 */ /* 0x000fe200078e0240 */
[----:B------:R-:W-:-:S03]  /*0710*/  SHF.R.U32.HI R6, RZ, 0x1f, R79 ;  /* 0x0000001fff067819 */ /* 0x000fc6000001164f */
[----:B------:R-:W-:Y:S01]  /*0720*/  IMAD.HI R50, R51, -0x77777777, R50 ;  /* 0x8888888933327827 */ /* 0x000fe200078e0232 */
[----:B------:R-:W-:Y:S02]  /*0730*/  LEA.HI.SX32 R79, R79, R6, 0x1e ;  /* 0x000000064f4f7211 */ /* 0x000fe400078ff2ff */
[----:B------:R-:W-:Y:S01]  /*0740*/  SHF.R.U32.HI R6, RZ, 0x1f, R33 ;  /* 0x0000001fff067819 */ /* 0x000fe20000011621 */
[----:B------:R-:W-:Y:S01]  /*0750*/  IMAD.HI R65, R3, -0x77777777, R2 ;  /* 0x8888888903417827 */ /* 0x000fe200078e0202 */
[----:B------:R-:W-:Y:S02]  /*0760*/  IADD3 R3, R101, 0xe40, RZ ;  /* 0x00000e4065037810 */ /* 0x000fe40007ffe0ff */
[----:B------:R-:W-:Y:S01]  /*0770*/  LEA.HI.SX32 R33, R33, R6, 0x1b ;  /* 0x0000000621217211 */ /* 0x000fe200078fdaff */
[----:B------:R-:W-:Y:S01]  /*0780*/  IMAD.HI R51, R5, -0x77777777, R4 ;  /* 0x8888888905337827 */ /* 0x000fe200078e0204 */
[----:B------:R-:W-:Y:S02]  /*0790*/  IADD3 R5, R101, 0x1140, RZ ;  /* 0x0000114065057810 */ /* 0x000fe40007ffe0ff */
[----:B------:R-:W-:Y:S01]  /*07a0*/  SHF.R.U32.HI R6, RZ, 0x1f, R31 ;  /* 0x0000001fff067819 */ /* 0x000fe2000001161f */
[----:B------:R-:W-:-:S03]  /*07b0*/  IMAD.HI R66, R67, -0x77777777, R66 ;  /* 0x8888888943427827 */ /* 0x000fc600078e0242 */
[----:B------:R-:W-:Y:S01]  /*07c0*/  LEA.HI.SX32 R6, R31, R6, 0x1a ;  /* 0x000000061f067211 */ /* 0x000fe200078fd2ff */
[----:B------:R-:W-:Y:S01]  /*07d0*/  IMAD.HI R56, R57, -0x77777777, R56 ;  /* 0x8888888939387827 */ /* 0x000fe200078e0238 */
[----:B------:R-:W-:-:S03]  /*07e0*/  SHF.R.U32.HI R31, RZ, 0x1f, R40 ;  /* 0x0000001fff1f7819 */ /* 0x000fc60000011628 */
[----:B------:R-:W-:Y:S01]  /*07f0*/  IMAD.HI R67, R3, -0x77777777, R2 ;  /* 0x8888888903437827 */ /* 0x000fe200078e0202 */
[----:B------:R-:W-:Y:S02]  /*0800*/  IADD3 R3, R101, 0x1980, RZ ;  /* 0x0000198065037810 */ /* 0x000fe40007ffe0ff */
[----:B------:R-:W-:Y:S01]  /*0810*/  LEA.HI.SX32 R40, R40, R31, 0x1a ;  /* 0x0000001f28287211 */ /* 0x000fe200078fd2ff */
[----:B------:R-:W-:Y:S01]  /*0820*/  IMAD.HI R57, R5, -0x77777777, R4 ;  /* 0x8888888905397827 */ /* 0x000fe200078e0204 */
[----:B------:R-:W-:Y:S02]  /*0830*/  IADD3 R5, R101, 0x1d40, RZ ;  /* 0x00001d4065057810 */ /* 0x000fe40007ffe0ff */
[----:B------:R-:W-:Y:S01]  /*0840*/  SHF.R.U32.HI R31, RZ, 0x1f, R44 ;  /* 0x0000001fff1f7819 */ /* 0x000fe2000001162c */
[----:B------:R-:W-:-:S03]  /*0850*/  IMAD.HI R22, R23, 0x66666667, RZ ;  /* 0x6666666717167827 */ /* 0x000fc600078e02ff */
[----:B------:R-:W-:Y:S01]  /*0860*/  LEA.HI.SX32 R44, R44, R31, 0x1a ;  /* 0x0000001f2c2c7211 */ /* 0x000fe200078fd2ff */
[----:B------:R-:W-:Y:S01]  /*0870*/  IMAD.HI R62, R63, -0x77777777, R62 ;  /* 0x888888893f3e7827 */ /* 0x000fe200078e023e */
[----:B------:R-:W-:Y:S02]  /*0880*/  SHF.R.S32.HI R87, RZ, 0x1, R22 ;  /* 0x00000001ff577819 */ /* 0x000fe40000011416 */
[----:B------:R-:W-:Y:S01]  /*0890*/  SHF.R.U32.HI R31, RZ, 0x1f, R46 ;  /* 0x0000001fff1f7819 */ /* 0x000fe2000001162e */
[----:B-1----:R-:W-:Y:S01]  /*08a0*/  IMAD.HI R61, R52, 0x4bda12f7, RZ ;  /* 0x4bda12f7343d7827 */ /* 0x002fe200078e02ff */
[----:B------:R-:W-:Y:S02]  /*08b0*/  LEA.HI R22, R22, R87, RZ, 0x1 ;  /* 0x0000005716167211 */ /* 0x000fe400078f08ff */
[----:B------:R-:W-:Y:S01]  /*08c0*/  SHF.R.U32.HI R87, RZ, 0x1f, R32 ;  /* 0x0000001fff577819 */ /* 0x000fe20000011620 */
[----:B------:R-:W-:Y:S01]  /*08d0*/  IMAD.HI R63, R52, 0x38e38e39, RZ ;  /* 0x38e38e39343f7827 */ /* 0x000fe200078e02ff */
[----:B------:R-:W-:-:S02]  /*08e0*/  LEA.HI.SX32 R46, R46, R31, 0x1a ;  /* 0x0000001f2e2e7211 */ /* 0x000fc400078fd2ff */
[----:B------:R-:W-:Y:S01]  /*08f0*/  LEA.HI.SX32 R32, R32, R87, 0x1b ;  /* 0x0000005720207211 */ /* 0x000fe200078fdaff */
[----:B------:R-:W-:Y:S01]  /*0900*/  IMAD.HI R68, R69, -0x77777777, R68 ;  /* 0x8888888945447827 */ /* 0x000fe200078e0244 */
[----:B------:R-:W-:-:S03]  /*0910*/  SHF.R.U32.HI R87, RZ, 0x1f, R38 ;  /* 0x0000001fff577819 */ /* 0x000fc60000011626 */
[----:B------:R-:W-:Y:S01]  /*0920*/  IMAD.HI R70, R71, -0x77777777, R70 ;  /* 0x8888888947467827 */ /* 0x000fe200078e0246 */
[----:B------:R-:W-:Y:S02]  /*0930*/  LEA.HI.SX32 R38, R38, R87, 0x1a ;  /* 0x0000005726267211 */ /* 0x000fe400078fd2ff */
[----:B------:R-:W-:Y:S01]  /*0940*/  SHF.R.U32.HI R87, RZ, 0x1f, R0 ;  /* 0x0000001fff577819 */ /* 0x000fe20000011600 */
[----:B------:R-:W-:Y:S01]  /*0950*/  IMAD.HI R69, R3, -0x77777777, R2 ;  /* 0x8888888903457827 */ /* 0x000fe200078e0202 */
[----:B------:R-:W-:Y:S02]  /*0960*/  SHF.R.U32.HI R2, RZ, 0x1f, R61 ;  /* 0x0000001fff027819 */ /* 0x000fe4000001163d */
[----:B------:R-:W-:Y:S01]  /*0970*/  IADD3 R3, R101, 0xf, RZ ;  /* 0x0000000f65037810 */ /* 0x000fe20007ffe0ff */
[----:B------:R-:W-:Y:S01]  /*0980*/  IMAD.HI R71, R5, -0x77777777, R4 ;  /* 0x8888888905477827 */ /* 0x000fe200078e0204 */
[----:B------:R-:W-:Y:S02]  /*0990*/  SHF.R.S32.HI R4, RZ, 0x1, R63 ;  /* 0x00000001ff047819 */ /* 0x000fe4000001143f */
[----:B------:R-:W-:Y:S01]  /*09a0*/  LEA.HI.SX32 R61, R61, R2, 0x1d ;  /* 0x000000023d3d7211 */ /* 0x000fe200078feaff */
[----:B------:R-:W-:Y:S01]  /*09b0*/  IMAD.HI R37, R101, -0x7df7df7d, R100 ;  /* 0x8208208365257827 */ /* 0x000fe200078e0264 */
[----:B------:R-:W-:Y:S01]  /*09c0*/  LEA.HI R63, R63, R4, RZ, 0x1 ;  /* 0x000000043f3f7211 */ /* 0x000fe200078f08ff */
[----:B------:R-:W-:Y:S01]  /*09d0*/  HFMA2.MMA R4, -RZ, RZ, 0, 0 ;  /* 0x00000000ff047435 */ /* 0x000fe200000001ff */
[----:B------:R-:W-:Y:S01]  /*09e0*/  MOV R2, RZ ;  /* 0x000000ff00027202 */ /* 0x000fe20000000f00 */
[----:B------:R-:W-:Y:S01]  /*09f0*/  IMAD.HI R82, R17, -0x77777777, R16 ;  /* 0x8888888911527827 */ /* 0x000fe200078e0210 */
[----:B------:R-:W-:-:S02]  /*0a00*/  IADD3 R5, R101, 0xc, RZ ;  /* 0x0000000c65057810 */ /* 0x000fc40007ffe0ff */
[----:B------:R-:W-:Y:S01]  /*0a10*/  LEA.HI.SX32 R0, R0, R87, 0x1a ;  /* 0x0000005700007211 */ /* 0x000fe200078fd2ff */
[----:B------:R-:W-:Y:S01]  /*0a20*/  IMAD.HI R16, R13, -0x7df7df7d, R12 ;  /* 0x820820830d107827 */ /* 0x000fe200078e020c */
[----:B------:R-:W-:Y:S02]  /*0a30*/  SHF.R.U32.HI R87, RZ, 0x1f, R48 ;  /* 0x0000001fff577819 */ /* 0x000fe40000011630 */
[----:B------:R-:W-:Y:S01]  /*0a40*/  SHF.R.U32.HI R31, RZ, 0x1f, R82 ;  /* 0x0000001fff1f7819 */ /* 0x000fe20000011652 */
[----:B------:R-:W-:Y:S01]  /*0a50*/  IMAD.HI R12, R3, -0x7df7df7d, R2 ;  /* 0x82082083030c7827 */ /* 0x000fe200078e0202 */
[----:B------:R-:W-:Y:S02]  /*0a60*/  SHF.R.U32.HI R2, RZ, 0x1f, R37 ;  /* 0x0000001fff027819 */ /* 0x000fe40000011625 */
[----:B------:R-:W-:Y:S01]  /*0a70*/  LEA.HI.SX32 R48, R48, R87, 0x1a ;  /* 0x0000005730307211 */ /* 0x000fe200078fd2ff */
[----:B------:R-:W-:Y:S01]  /*0a80*/  IMAD.HI R75, R27, -0x6db6db6d, R26 ;  /* 0x924924931b4b7827 */ /* 0x000fe200078e021a */
[----:B------:R-:W-:-:S02]  /*0a90*/  LEA.HI.SX32 R2, R37, R2, 0x1b ;  /* 0x0000000225027211 */ /* 0x000fc400078fdaff */
[----:B------:R-:W-:Y:S01]  /*0aa0*/  SHF.R.U32.HI R37, RZ, 0x1f, R36 ;  /* 0x0000001fff257819 */ /* 0x000fe20000011624 */
[C---:B------:R-:W-:Y:S01]  /*0ab0*/  IMAD.HI R76, R25.reuse, -0x6db6db6d, R24 ;  /* 0x92492493194c7827 */ /* 0x040fe200078e0218 */
[----:B------:R-:W-:Y:S02]  /*0ac0*/  SHF.R.U32.HI R87, RZ, 0x1f, R50 ;  /* 0x0000001fff577819 */ /* 0x000fe40000011632 */
[----:B------:R-:W-:Y:S01]  /*0ad0*/  LEA.HI.SX32 R36, R36, R37, 0x1e ;  /* 0x0000002524247211 */ /* 0x000fe200078ff2ff */
[----:B------:R-:W-:Y:S01]  /*0ae0*/  IMAD.HI R24, R25, 0x66666667, RZ ;  /* 0x6666666719187827 */ /* 0x000fe200078e02ff */
[----:B------:R-:W-:Y:S02]  /*0af0*/  LEA.HI.SX32 R95, R82, R31, 0x1a ;  /* 0x0000001f525f7211 */ /* 0x000fe400078fd2ff */
[----:B------:R-:W-:Y:S01]  /*0b00*/  SHF.R.U32.HI R31, RZ, 0x1f, R54 ;  /* 0x0000001fff1f7819 */ /* 0x000fe20000011636 */
[----:B------:R-:W-:Y:S01]  /*0b10*/  IMAD.HI R74, R15, -0x77777777, R14 ;  /* 0x888888890f4a7827 */ /* 0x000fe200078e020e */
[----:B------:R-:W-:-:S02]  /*0b20*/  SHF.R.S32.HI R85, RZ, 0x1, R24 ;  /* 0x00000001ff557819 */ /* 0x000fc40000011418 */
[----:B------:R-:W-:Y:S01]  /*0b30*/  LEA.HI.SX32 R50, R50, R87, 0x1a ;  /* 0x0000005732327211 */ /* 0x000fe200078fd2ff */
[----:B------:R-:W-:Y:S01]  /*0b40*/  IMAD.HI R14, R5, -0x7df7df7d, R4 ;  /* 0x82082083050e7827 */ /* 0x000fe200078e0204 */
[----:B------:R-:W-:Y:S02]  /*0b50*/  SHF.R.U32.HI R4, RZ, 0x1f, R75 ;  /* 0x0000001fff047819 */ /* 0x000fe4000001164b */
[----:B------:R-:W-:Y:S01]  /*0b60*/  LEA.HI R24, R24, R85, RZ, 0x1 ;  /* 0x0000005518187211 */ /* 0x000fe200078f08ff */
[----:B------:R-:W-:Y:S01]  /*0b70*/  IMAD.HI R78, R21, -0x6db6db6d, R20 ;  /* 0x92492493154e7827 */ /* 0x000fe200078e0214 */
[----:B------:R-:W-:Y:S02]  /*0b80*/  LEA.HI.SX32 R37, R75, R4, 0x1e ;  /* 0x000000044b257211 */ /* 0x000fe400078ff2ff */
[----:B------:R-:W-:Y:S01]  /*0b90*/  SHF.R.U32.HI R87, RZ, 0x1f, R56 ;  /* 0x0000001fff577819 */ /* 0x000fe20000011638 */
[----:B------:R-:W-:Y:S01]  /*0ba0*/  IMAD.HI R81, R11, -0x7df7df7d, R10 ;  /* 0x820820830b517827 */ /* 0x000fe200078e020a */
[----:B------:R-:W-:-:S02]  /*0bb0*/  LEA.HI.SX32 R54, R54, R31, 0x1a ;  /* 0x0000001f36367211 */ /* 0x000fc400078fd2ff */
[----:B------:R-:W-:Y:S01]  /*0bc0*/  SHF.R.U32.HI R31, RZ, 0x1f, R58 ;  /* 0x0000001fff1f7819 */ /* 0x000fe2000001163a */
[----:B------:R-:W-:Y:S01]  /*0bd0*/  IMAD.HI R20, R21, 0x66666667, RZ ;  /* 0x6666666715147827 */ /* 0x000fe200078e02ff */
[----:B------:R-:W-:Y:S02]  /*0be0*/  SHF.R.U32.HI R4, RZ, 0x1f, R81 ;  /* 0x0000001fff047819 */ /* 0x000fe40000011651 */
[----:B------:R-:W-:Y:S01]  /*0bf0*/  LEA.HI.SX32 R56, R56, R87, 0x1a ;  /* 0x0000005738387211 */ /* 0x000fe200078fd2ff */
[----:B------:R-:W-:Y:S01]  /*0c00*/  IMAD.HI R28, R9, -0x77777777, R8 ;  /* 0x88888889091c7827 */ /* 0x000fe200078e0208 */
[----:B------:R-:W-:Y:S02]  /*0c10*/  SHF.R.S32.HI R85, RZ, 0x1, R20 ;  /* 0x00000001ff557819 */ /* 0x000fe40000011414 */
[----:B------:R-:W-:Y:S01]  /*0c20*/  LEA.HI.SX32 R81, R81, R4, 0x1b ;  /* 0x0000000451517211 */ /* 0x000fe200078fdaff */
[----:B------:R-:W-:Y:S01]  /*0c30*/  IMAD.HI R8, R19, -0x7df7df7d, R18 ;  /* 0x8208208313087827 */ /* 0x000fe200078e0212 */
[----:B------:R-:W-:-:S02]  /*0c40*/  SHF.R.U32.HI R18, RZ, 0x1f, R35 ;  /* 0x0000001fff127819 */ /* 0x000fc40000011623 */
[----:B------:R-:W-:Y:S01]  /*0c50*/  LEA.HI R20, R20, R85, RZ, 0x1 ;  /* 0x0000005514147211 */ /* 0x000fe200078f08ff */
[----:B------:R-:W-:Y:S01]  /*0c60*/  IMAD.HI R83, R11, -0x6db6db6d, R10 ;  /* 0x924924930b537827 */ /* 0x000fe200078e020a */
[----:B------:R-:W-:Y:S02]  /*0c70*/  LEA.HI.SX32 R35, R35, R18, 0x1a ;  /* 0x0000001223237211 */ /* 0x000fe400078fd2ff */
[----:B------:R-:W-:Y:S01]  /*0c80*/  SHF.R.U32.HI R18, RZ, 0x1f, R39 ;  /* 0x0000001fff127819 */ /* 0x000fe20000011627 */
[----:B------:R-:W-:Y:S01]  /*0c90*/  IMAD.HI R10, R11, 0x66666667, RZ ;  /* 0x666666670b0a7827 */ /* 0x000fe200078e02ff */
[----:B------:R-:W-:Y:S02]  /*0ca0*/  SHF.R.U32.HI R4, RZ, 0x1f, R83 ;  /* 0x0000001fff047819 */ /* 0x000fe40000011653 */
[----:B------:R-:W-:Y:S01]  /*0cb0*/  SHF.R.U32.HI R85, RZ, 0x1f, R30 ;  /* 0x0000001fff557819 */ /* 0x000fe2000001161e */
[----:B------:R-:W-:Y:S01]  /*0cc0*/  IMAD.HI R72, R73, -0x7df7df7d, R72 ;  /* 0x8208208349487827 */ /* 0x000fe200078e0248 */
[----:B------:R-:W-:-:S02]  /*0cd0*/  LEA.HI.SX32 R83, R83, R4, 0x1e ;  /* 0x0000000453537211 */ /* 0x000fc400078ff2ff */
[----:B------:R-:W-:Y:S01]  /*0ce0*/  LEA.HI.SX32 R39, R39, R18, 0x1a ;  /* 0x0000001227277211 */ /* 0x000fe200078fd2ff */
[----:B------:R-:W-:Y:S01]  /*0cf0*/  IMAD.HI R73, R27, -0x7df7df7d, R26 ;  /* 0x820820831b497827 */ /* 0x000fe200078e021a */
[----:B------:R-:W-:Y:S02]  /*0d00*/  LEA.HI.SX32 R4, R30, R85, 0x1b ;  /* 0x000000551e047211 */ /* 0x000fe400078fdaff */
[----:B------:R-:W-:Y:S01]  /*0d10*/  SHF.R.U32.HI R18, RZ, 0x1f, R41 ;  /* 0x0000001fff127819 */ /* 0x000fe20000011629 */
[----:B------:R-:W-:Y:S01]  /*0d20*/  IMAD R24, R24, -0x5, R25 ;  /* 0xfffffffb18187824 */ /* 0x000fe200078e0219 */
[----:B------:R-:W-:Y:S01]  /*0d30*/  SHF.R.U32.HI R30, RZ, 0x1f, R43 ;  /* 0x0000001fff1e7819 */ /* 0x000fe2000001162b */
[----:B------:R-:W-:Y:S01]  /*0d40*/  IMAD R20, R20, -0x5, R21 ;  /* 0xfffffffb14147824 */ /* 0x000fe200078e0215 */
[----:B------:R-:W-:Y:S01]  /*0d50*/  SHF.R.U32.HI R87, RZ, 0x1f, R62 ;  /* 0x0000001fff577819 */ /* 0x000fe2000001163e */
[----:B------:R-:W-:Y:S01]  /*0d60*/  IMAD R79, R79, -0x7, R23 ;  /* 0xfffffff94f4f7824 */ /* 0x000fe200078e0217 */
[----:B------:R-:W-:Y:S01]  /*0d70*/  LEA.HI.SX32 R58, R58, R31, 0x1a ;  /* 0x0000001f3a3a7211 */ /* 0x000fe200078fd2ff */
[----:B------:R-:W-:Y:S01]  /*0d80*/  IMAD R37, R37, -0x7, R27 ;  /* 0xfffffff925257824 */ /* 0x000fe200078e021b */
[----:B------:R-:W-:Y:S01]  /*0d90*/  SHF.R.S32.HI R89, RZ, 0x1, R10 ;  /* 0x00000001ff597819 */ /* 0x000fe2000001140a */
[----:B------:R-:W-:Y:S01]  /*0da0*/  IMAD R83, R83, -0x7, R11 ;  /* 0xfffffff953537824 */ /* 0x000fe200078e020b */
[----:B------:R-:W-:Y:S01]  /*0db0*/  SHF.R.U32.HI R31, RZ, 0x1f, R60 ;  /* 0x0000001fff1f7819 */ /* 0x000fe2000001163c */
[----:B------:R-:W-:Y:S01]  /*0dc0*/  IMAD R77, R77, -0x7, R29 ;  /* 0xfffffff94d4d7824 */ /* 0x000fe200078e021d */
[----:B------:R-:W-:-:S02]  /*0dd0*/  LEA.HI.SX32 R41, R41, R18, 0x1b ;  /* 0x0000001229297211 */ /* 0x000fc400078fdaff */
[----:B------:R-:W-:Y:S02]  /*0de0*/  LEA.HI.SX32 R43, R43, R30, 0x1a ;  /* 0x0000001e2b2b7211 */ /* 0x000fe400078fd2ff */
[----:B------:R-:W-:Y:S02]  /*0df0*/  SHF.R.U32.HI R18, RZ, 0x1f, R45 ;  /* 0x0000001fff127819 */ /* 0x000fe4000001162d */
[----:B------:R-:W-:Y:S02]  /*0e00*/  SHF.R.U32.HI R30, RZ, 0x1f, R47 ;  /* 0x0000001fff1e7819 */ /* 0x000fe4000001162f */
[----:B------:R-:W-:Y:S02]  /*0e10*/  LEA.HI.SX32 R62, R62, R87, 0x1a ;  /* 0x000000573e3e7211 */ /* 0x000fe400078fd2ff */
[----:B------:R-:W-:Y:S02]  /*0e20*/  LEA.HI R10, R10, R89, RZ, 0x1 ;  /* 0x000000590a0a7211 */ /* 0x000fe400078f08ff */
[----:B------:R-:W-:-:S02]  /*0e30*/  SHF.R.U32.HI R85, RZ, 0x1f, R34 ;  /* 0x0000001fff557819 */ /* 0x000fc40000011622 */
[----:B------:R-:W-:Y:S01]  /*0e40*/  SHF.R.U32.HI R87, RZ, 0x1f, R74 ;  /* 0x0000001fff577819 */ /* 0x000fe2000001164a */
[----:B------:R-:W-:Y:S01]  /*0e50*/  IMAD R10, R10, -0x5, R11 ;  /* 0xfffffffb0a0a7824 */ /* 0x000fe200078e020b */
[----:B------:R-:W-:Y:S02]  /*0e60*/  LEA.HI.SX32 R60, R60, R31, 0x1b ;  /* 0x0000001f3c3c7211 */ /* 0x000fe400078fdaff */
[----:B------:R-:W-:Y:S02]  /*0e70*/  SHF.R.U32.HI R89, RZ, 0x1f, R64 ;  /* 0x0000001fff597819 */ /* 0x000fe40000011640 */
[----:B------:R-:W-:Y:S02]  /*0e80*/  SHF.R.U32.HI R31, RZ, 0x1f, R66 ;  /* 0x0000001fff1f7819 */ /* 0x000fe40000011642 */
[----:B------:R-:W-:Y:S02]  /*0e90*/  LEA.HI.SX32 R45, R45, R18, 0x1a ;  /* 0x000000122d2d7211 */ /* 0x000fe400078fd2ff */
[----:B------:R-:W-:-:S02]  /*0ea0*/  LEA.HI.SX32 R47, R47, R30, 0x1a ;  /* 0x0000001e2f2f7211 */ /* 0x000fc400078fd2ff */
[----:B------:R-:W-:Y:S02]  /*0eb0*/  SHF.R.U32.HI R18, RZ, 0x1f, R49 ;  /* 0x0000001fff127819 */ /* 0x000fe40000011631 */
[----:B------:R-:W-:Y:S02]  /*0ec0*/  LEA.HI.SX32 R34, R34, R85, 0x1a ;  /* 0x0000005522227211 */ /* 0x000fe400078fd2ff */
[----:B------:R-:W-:Y:S02]  /*0ed0*/  SHF.R.U32.HI R30, RZ, 0x1f, R51 ;  /* 0x0000001fff1e7819 */ /* 0x000fe40000011633 */
[----:B------:R-:W-:Y:S02]  /*0ee0*/  LEA.HI.SX32 R97, R74, R87, 0x1a ;  /* 0x000000574a617211 */ /* 0x000fe400078fd2ff */
[----:B------:R-:W-:Y:S02]  /*0ef0*/  SHF.R.U32.HI R85, RZ, 0x1f, R42 ;  /* 0x0000001fff557819 */ /* 0x000fe4000001162a */
[----:B------:R-:W-:-:S02]  /*0f00*/  LEA.HI.SX32 R64, R64, R89, 0x1a ;  /* 0x0000005940407211 */ /* 0x000fc400078fd2ff */
[----:B------:R-:W-:Y:S02]  /*0f10*/  SHF.R.U32.HI R87, RZ, 0x1f, R68 ;  /* 0x0000001fff577819 */ /* 0x000fe40000011644 */
[----:B------:R-:W-:Y:S02]  /*0f20*/  LEA.HI.SX32 R66, R66, R31, 0x1a ;  /* 0x0000001f42427211 */ /* 0x000fe400078fd2ff */
[----:B------:R-:W-:Y:S02]  /*0f30*/  SHF.R.U32.HI R89, RZ, 0x1f, R70 ;  /* 0x0000001fff597819 */ /* 0x000fe40000011646 */
[----:B------:R-:W-:Y:S02]  /*0f40*/  SHF.R.U32.HI R31, RZ, 0x1f, R72 ;  /* 0x0000001fff1f7819 */ /* 0x000fe40000011648 */
[----:B------:R-:W-:Y:S02]  /*0f50*/  LEA.HI.SX32 R49, R49, R18, 0x1b ;  /* 0x0000001231317211 */ /* 0x000fe400078fdaff */
[----:B------:R-:W-:-:S02]  /*0f60*/  SHF.R.U32.HI R75, RZ, 0x1f, R76 ;  /* 0x0000001fff4b7819 */ /* 0x000fc4000001164c */
[----:B------:R-:W-:Y:S02]  /*0f70*/  LEA.HI.SX32 R51, R51, R30, 0x1a ;  /* 0x0000001e33337211 */ /* 0x000fe400078fd2ff */
[----:B------:R-:W-:Y:S02]  /*0f80*/  SHF.R.U32.HI R18, RZ, 0x1f, R53 ;  /* 0x0000001fff127819 */ /* 0x000fe40000011635 */
[----:B------:R-:W-:Y:S02]  /*0f90*/  LEA.HI.SX32 R42, R42, R85, 0x1a ;  /* 0x000000552a2a7211 */ /* 0x000fe400078fd2ff */
[----:B------:R-:W-:Y:S02]  /*0fa0*/  SHF.R.U32.HI R30, RZ, 0x1f, R55 ;  /* 0x0000001fff1e7819 */ /* 0x000fe40000011637 */
[----:B------:R-:W-:Y:S02]  /*0fb0*/  LEA.HI.SX32 R68, R68, R87, 0x1a ;  /* 0x0000005744447211 */ /* 0x000fe400078fd2ff */
[----:B------:R-:W-:-:S02]  /*0fc0*/  SHF.R.U32.HI R85, RZ, 0x1f, R80 ;  /* 0x0000001fff557819 */ /* 0x000fc40000011650 */
[----:B------:R-:W-:Y:S02]  /*0fd0*/  LEA.HI.SX32 R70, R70, R89, 0x1a ;  /* 0x0000005946467211 */ /* 0x000fe400078fd2ff */
[----:B------:R-:W-:Y:S02]  /*0fe0*/  SHF.R.U32.HI R87, RZ, 0x1f, R28 ;  /* 0x0000001fff577819 */ /* 0x000fe4000001161c */
[----:B------:R-:W-:Y:S02]  /*0ff0*/  LEA.HI.SX32 R72, R72, R31, 0x1b ;  /* 0x0000001f48487211 */ /* 0x000fe400078fdaff */
[----:B------:R-:W-:Y:S02]  /*1000*/  SHF.R.U32.HI R93, RZ, 0x1f, R8 ;  /* 0x0000001fff5d7819 */ /* 0x000fe40000011608 */
[----:B------:R-:W-:Y:S02]  /*1010*/  SHF.R.U32.HI R31, RZ, 0x1f, R16 ;  /* 0x0000001fff1f7819 */ /* 0x000fe40000011610 */
[----:B------:R-:W-:-:S02]  /*1020*/  SHF.R.U32.HI R89, RZ, 0x1f, R14 ;  /* 0x0000001fff597819 */ /* 0x000fc4000001160e */
[----:B------:R-:W-:Y:S02]  /*1030*/  SHF.R.U32.HI R26, RZ, 0x1f, R73 ;  /* 0x0000001fff1a7819 */ /* 0x000fe40000011649 */
[----:B------:R-:W-:Y:S02]  /*1040*/  LEA.HI.SX32 R75, R76, R75, 0x1e ;  /* 0x0000004b4c4b7211 */ /* 0x000fe400078ff2ff */
[----:B------:R-:W-:Y:S02]  /*1050*/  LEA.HI.SX32 R53, R53, R18, 0x1a ;  /* 0x0000001235357211 */ /* 0x000fe400078fd2ff */
[----:B------:R-:W-:Y:S01]  /*1060*/  LEA.HI.SX32 R55, R55, R30, 0x1a ;  /* 0x0000001e37377211 */ /* 0x000fe200078fd2ff */
[----:B------:R-:W-:Y:S01]  /*1070*/  IMAD R75, R75, -0x7, R25 ;  /* 0xfffffff94b4b7824 */ /* 0x000fe200078e0219 */
[----:B------:R-:W-:Y:S01]  /*1080*/  SHF.R.U32.HI R18, RZ, 0x1f, R57 ;  /* 0x0000001fff127819 */ /* 0x000fe20000011639 */
[----:B------:R-:W-:Y:S01]  /*1090*/  IMAD R25, R61, 0x12c00, R20 ;  /* 0x00012c003d197824 */ /* 0x000fe200078e0214 */
[----:B------:R-:W-:Y:S01]  /*10a0*/  LEA.HI.SX32 R85, R80, R85, 0x1a ;  /* 0x0000005550557211 */ /* 0x000fe200078fd2ff */
[----:B------:R-:W-:Y:S01]  /*10b0*/  HFMA2.MMA R20, -RZ, RZ, 0, 0 ;  /* 0x00000000ff147435 */ /* 0x000fe200000001ff */
[----:B------:R-:W-:Y:S01]  /*10c0*/  SHF.R.U32.HI R30, RZ, 0x1f, R59 ;  /* 0x0000001fff1e7819 */ /* 0x000fe2000001163b */
[----:B------:R-:W-:Y:S01]  /*10d0*/  IMAD R45, R45, 0x4b0, R25 ;  /* 0x000004b02d2d7824 */ /* 0x000fe200078e0219 */
[----:B------:R-:W-:Y:S01]  /*10e0*/  LEA.HI.SX32 R99, R28, R87, 0x1a ;  /* 0x000000571c637211 */ /* 0x000fe200078fd2ff */
[----:B------:R-:W-:Y:S01]  /*10f0*/  IMAD R85, R85, -0x78, R7 ;  /* 0xffffff8855557824 */ /* 0x000fe200078e0207 */
[----:B------:R-:W-:Y:S01]  /*1100*/  SHF.R.U32.HI R91, RZ, 0x1f, R12 ;  /* 0x0000001fff5b7819 */ /* 0x000fe2000001160c */
[----:B------:R-:W-:Y:S01]  /*1110*/  IMAD R29, R48, 0x4b0, R25 ;  /* 0x000004b0301d7824 */ /* 0x000fe200078e0219 */
[----:B------:R-:W-:Y:S01]  /*1120*/  LEA.HI.SX32 R93, R8, R93, 0x1b ;  /* 0x0000005d085d7211 */ /* 0x000fe200078fdaff */
[----:B------:R-:W-:Y:S01]  /*1130*/  IMAD R8, R22, -0x5, R23 ;  /* 0xfffffffb16087824 */ /* 0x000fe200078e0217 */
[----:B------:R-:W-:Y:S01]  /*1140*/  LEA.HI.SX32 R87, R16, R31, 0x1b ;  /* 0x0000001f10577211 */ /* 0x000fe200078fdaff */
[----:B------:R-:W-:Y:S01]  /*1150*/  IMAD R23, R61, 0x12c00, R24 ;  /* 0x00012c003d177824 */ /* 0x000fe200078e0218 */
[----:B------:R-:W-:Y:S01]  /*1160*/  LEA.HI.SX32 R89, R14, R89, 0x1b ;  /* 0x000000590e597211 */ /* 0x000fe200078fdaff */
[----:B------:R-:W-:Y:S01]  /*1170*/  IMAD R22, R63, -0x9, R52 ;  /* 0xfffffff73f167824 */ /* 0x000fe200078e0234 */
[----:B------:R-:W-:Y:S01]  /*1180*/  LEA.HI.SX32 R26, R73, R26, 0x1b ;  /* 0x0000001a491a7211 */ /* 0x000fe200078fdaff */
[----:B------:R-:W-:Y:S01]  /*1190*/  IMAD R14, R97, -0x78, R15 ;  /* 0xffffff88610e7824 */ /* 0x000fe200078e020f */
[----:B------:R-:W-:Y:S01]  /*11a0*/  LEA.HI.SX32 R57, R57, R18, 0x1a ;  /* 0x0000001239397211 */ /* 0x000fe200078fd2ff */
[----:B------:R-:W-:Y:S01]  /*11b0*/  IMAD R13, R87, -0x3f, R13 ;  /* 0xffffffc1570d7824 */ /* 0x000fe200078e020d */
[----:B------:R-:W-:Y:S01]  /*11c0*/  LEA.HI.SX32 R59, R59, R30, 0x1a ;  /* 0x0000001e3b3b7211 */ /* 0x000fe200078fd2ff */
[----:B------:R-:W-:Y:S01]  /*11d0*/  IMAD R7, R89, -0x3f, R5 ;  /* 0xffffffc159077824 */ /* 0x000fe200078e0205 */
[----:B------:R-:W-:Y:S01]  /*11e0*/  SHF.R.U32.HI R18, RZ, 0x1f, R65 ;  /* 0x0000001fff127819 */ /* 0x000fe20000011641 */
[----:B------:R-:W-:Y:S01]  /*11f0*/  IMAD R19, R93, -0x3f, R19 ;  /* 0xffffffc15d137824 */ /* 0x000fe200078e0213 */
[----:B------:R-:W-:Y:S01]  /*1200*/  LEA.HI.SX32 R91, R12, R91, 0x1b ;  /* 0x0000005b0c5b7211 */ /* 0x000fe200078fdaff */
[----:B------:R-:W-:Y:S01]  /*1210*/  IMAD R12, R61, 0x12c00, R8 ;  /* 0x00012c003d0c7824 */ /* 0x000fe200078e0208 */
[----:B------:R-:W-:Y:S01]  /*1220*/  SHF.R.U32.HI R73, RZ, 0x1f, R78 ;  /* 0x0000001fff497819 */ /* 0x000fe2000001164e */
[----:B------:R-:W-:Y:S01]  /*1230*/  IMAD R8, R99, -0x78, R9 ;  /* 0xffffff8863087824 */ /* 0x000fe200078e0209 */
[----:B------:R-:W-:Y:S01]  /*1240*/  LEA.HI.SX32 R65, R65, R18, 0x1a ;  /* 0x0000001241417211 */ /* 0x000fe200078fd2ff */
[----:B------:R-:W-:Y:S01]  /*1250*/  IMAD R31, R26, -0x3f, R27 ;  /* 0xffffffc11a1f7824 */ /* 0x000fe200078e021b */
[----:B------:R-:W-:Y:S01]  /*1260*/  SHF.R.U32.HI R18, RZ, 0x1f, R67 ;  /* 0x0000001fff127819 */ /* 0x000fe20000011643 */
[--C-:B------:R-:W-:Y:S01]  /*1270*/  IMAD R99, R6, 0x4b0, R23.reuse ;  /* 0x000004b006637824 */ /* 0x100fe200078e0217 */
[----:B------:R-:W-:Y:S01]  /*1280*/  LEA.HI.SX32 R73, R78, R73, 0x1e ;  /* 0x000000494e497211 */ /* 0x000fe200078ff2ff */
[--C-:B------:R-:W-:Y:S01]  /*1290*/  IMAD R97, R34, 0x4b0, R23.reuse ;  /* 0x000004b022617824 */ /* 0x100fe200078e0217 */
[----:B------:R-:W-:Y:S01]  /*12a0*/  LEA.HI.SX32 R67, R67, R18, 0x1a ;  /* 0x0000001243437211 */ /* 0x000fe200078fd2ff */
[----:B------:R-:W-:Y:S01]  /*12b0*/  IMAD R35, R35, 0x4b0, R23 ;  /* 0x000004b023237824 */ /* 0x000fe200078e0217 */
[----:B------:R-:W-:Y:S01]  /*12c0*/  SHF.R.U32.HI R18, RZ, 0x1f, R69 ;  /* 0x0000001fff127819 */ /* 0x000fe20000011645 */
[----:B------:R-:W-:Y:S01]  /*12d0*/  IMAD R93, R38, 0x4b0, R23 ;  /* 0x000004b0265d7824 */ /* 0x000fe200078e0217 */
[----:B------:R-:W-:Y:S01]  /*12e0*/  SHF.R.U32.HI R30, RZ, 0x1f, R71 ;  /* 0x0000001fff1e7819 */ /* 0x000fe20000011647 */
[--C-:B------:R-:W-:Y:S01]  /*12f0*/  IMAD R39, R39, 0x4b0, R23.reuse ;  /* 0x000004b027277824 */ /* 0x100fe200078e0217 */
[----:B------:R-:W-:Y:S01]  /*1300*/  LEA.HI.SX32 R69, R69, R18, 0x1a ;  /* 0x0000001245457211 */ /* 0x000fe200078fd2ff */
[--C-:B------:R-:W-:Y:S01]  /*1310*/  IMAD R89, R40, 0x4b0, R23.reuse ;  /* 0x000004b028597824 */ /* 0x100fe200078e0217 */
[----:B------:R-:W-:Y:S01]  /*1320*/  HFMA2.MMA R18, -RZ, RZ, 0, 0 ;  /* 0x00000000ff127435 */ /* 0x000fe200000001ff */
[--C-:B------:R-:W-:Y:S01]  /*1330*/  IMAD R87, R42, 0x4b0, R23.reuse ;  /* 0x000004b02a577824 */ /* 0x100fe200078e0217 */
[----:B------:R-:W-:Y:S01]  /*1340*/  HFMA2.MMA R6, -RZ, RZ, 0, 0 ;  /* 0x00000000ff067435 */ /* 0x000fe200000001ff */
[----:B------:R-:W-:Y:S01]  /*1350*/  IMAD R63, R43, 0x4b0, R23 ;  /* 0x000004b02b3f7824 */ /* 0x000fe200078e0217 */
[----:B------:R-:W-:Y:S01]  /*1360*/  LEA.HI.SX32 R71, R71, R30, 0x1a ;  /* 0x0000001e47477211 */ /* 0x000fe200078fd2ff */
[--C-:B------:R-:W-:Y:S01]  /*1370*/  IMAD R23, R44, 0x4b0, R25.reuse ;  /* 0x000004b02c177824 */ /* 0x100fe200078e0219 */
[----:B------:R-:W-:Y:S01]  /*1380*/  MOV R30, RZ ;  /* 0x000000ff001e7202 */ /* 0x000fe20000000f00 */
[----:B------:R-:W-:-:S02]  /*1390*/  IMAD R27, R46, 0x4b0, R25 ;  /* 0x000004b02e1b7824 */ /* 0x000fc400078e0219 */
[C---:B------:R-:W-:Y:S01]  /*13a0*/  IMAD R15, R36.reuse, -0x7, R101 ;  /* 0xfffffff9240f7824 */ /* 0x040fe200078e0265 */
[----:B------:R-:W-:Y:S01]  /*13b0*/  IADD3 R36, R36, 0x3, RZ ;  /* 0x0000000324247810 */ /* 0x000fe20007ffe0ff */
[--C-:B------:R-:W-:Y:S02]  /*13c0*/  IMAD R26, R53, 0x4b0, R12.reuse ;  /* 0x000004b0351a7824 */ /* 0x100fe400078e020c */
[--C-:B------:R-:W-:Y:S01]  /*13d0*/  IMAD R54, R54, 0x4b0, R12.reuse ;  /* 0x000004b036367824 */ /* 0x100fe200078e020c */
[----:B------:R-:W-:Y:S01]  /*13e0*/  IADD3 R5, R15, -0x38, RZ ;  /* 0xffffffc80f057810 */ /* 0x000fe20007ffe0ff */
[--C-:B------:R-:W-:Y:S02]  /*13f0*/  IMAD R34, R55, 0x4b0, R12.reuse ;  /* 0x000004b037227824 */ /* 0x100fe400078e020c */
[--C-:B------:R-:W-:Y:S02]  /*1400*/  IMAD R56, R56, 0x4b0, R12.reuse ;  /* 0x000004b038387824 */ /* 0x100fe400078e020c */
[----:B------:R-:W-:-:S02]  /*1410*/  IMAD R44, R57, 0x4b0, R12 ;  /* 0x000004b0392c7824 */ /* 0x000fc400078e020c */
[--C-:B------:R-:W-:Y:S02]  /*1420*/  IMAD R58, R58, 0x4b0, R12.reuse ;  /* 0x000004b03a3a7824 */ /* 0x100fe400078e020c */
[--C-:B------:R-:W-:Y:S02]  /*1430*/  IMAD R46, R59, 0x4b0, R12.reuse ;  /* 0x000004b03b2e7824 */ /* 0x100fe400078e020c */
[----:B------:R-:W-:Y:S01]  /*1440*/  IMAD R62, R62, 0x4b0, R12 ;  /* 0x000004b03e3e7824 */ /* 0x000fe200078e020c */
[----:B------:R-:W-:Y:S01]  /*1450*/  HFMA2.MMA R12, -RZ, RZ, 0, 0 ;  /* 0x00000000ff0c7435 */ /* 0x000fe200000001ff */
[----:B------:R-:W-:Y:S02]  /*1460*/  IMAD R73, R73, -0x7, R21 ;  /* 0xfffffff949497824 */ /* 0x000fe400078e0215 */
[----:B------:R-:W-:Y:S02]  /*1470*/  IMAD R21, R81, -0x3f, R11 ;  /* 0xffffffc151157824 */ /* 0x000fe400078e020b */
[----:B------:R-:W-:-:S02]  /*1480*/  IMAD R11, R2, -0x3f, R101 ;  /* 0xffffffc1020b7824 */ /* 0x000fc400078e0265 */
[----:B------:R-:W-:Y:S01]  /*1490*/  IMAD R9, R2, 0x2d9, R5 ;  /* 0x000002d902097824 */ /* 0x000fe200078e0205 */
[----:B------:R-:W-:Y:S01]  /*14a0*/  MOV R2, RZ ;  /* 0x000000ff00027202 */ /* 0x000fe20000000f00 */
[----:B------:R-:W-:Y:S02]  /*14b0*/  IMAD R81, R0, 0x4b0, R25 ;  /* 0x000004b000517824 */ /* 0x000fe400078e0219 */
[----:B------:R-:W-:Y:S01]  /*14c0*/  IMAD.HI R12, R13, -0x6db6db6d, R12 ;  /* 0x924924930d0c7827 */ /* 0x000fe200078e020c */
[----:B------:R-:W-:-:S03]  /*14d0*/  MOV R13, 0x3 ;  /* 0x00000003000d7802 */ /* 0x000fc60000000f00 */
[----:B------:R-:W-:Y:S02]  /*14e0*/  IMAD R3, R91, -0x3f, R3 ;  /* 0xffffffc15b037824 */ /* 0x000fe400078e0203 */
[----:B------:R-:W-:Y:S02]  /*14f0*/  IMAD R0, R22, 0x3, R83 ;  /* 0x0000000316007824 */ /* 0x000fe400078e0253 */
[C---:B------:R-:W-:Y:S02]  /*1500*/  IMAD R52, R61.reuse, -0x1b, R52 ;  /* 0xffffffe53d347824 */ /* 0x040fe400078e0234 */
[----:B------:R-:W-:Y:S01]  /*1510*/  IMAD R61, R61, 0x12c00, R10 ;  /* 0x00012c003d3d7824 */ /* 0x000fe200078e020a */
[----:B------:R-:W-:Y:S01]  /*1520*/  MOV R10, RZ ;  /* 0x000000ff000a7202 */ /* 0x000fe20000000f00 */
[----:B------:R-:W-:Y:S01]  /*1530*/  IMAD R16, R95, -0x78, R17 ;  /* 0xffffff885f107824 */ /* 0x000fe200078e0211 */
[----:B------:R-:W-:Y:S01]  /*1540*/  IADD3 R0, R0, -0x2, RZ ;  /* 0xfffffffe00007810 */ /* 0x000fe20007ffe0ff */
[----:B------:R-:W-:-:S03]  /*1550*/  IMAD.HI R17, R3, -0x6db6db6d, R2 ;  /* 0x9249249303117827 */ /* 0x000fc600078e0202 */
[----:B------:R-:W-:Y:S01]  /*1560*/  ISETP.GT.U32.AND P1, PT, R0, 0x1a, PT ;  /* 0x0000001a0000780c */ /* 0x000fe20003f24070 */
[C---:B------:R-:W-:Y:S02]  /*1570*/  IMAD R2, R22.reuse, R13, -0x38 ;  /* 0xffffffc816027424 */ /* 0x040fe400078e020d */
[----:B------:R-:W-:Y:S01]  /*1580*/  IMAD R3, R22, 0x3, R37 ;  /* 0x0000000316037824 */ /* 0x000fe200078e0225 */
[----:B------:R-:W-:Y:S01]  /*1590*/  P2R R78, PR, RZ, 0x2 ;  /* 0x00000002ff4e7803 */ /* 0x000fe20000000000 */
[----:B------:R-:W-:Y:S01]  /*15a0*/  IMAD.HI R30, R31, -0x6db6db6d, R30 ;  /* 0x924924931f1e7827 */ /* 0x000fe200078e021e */
[----:B------:R-:W-:Y:S02]  /*15b0*/  IADD3 R83, R83, R2, RZ ;  /* 0x0000000253537210 */ /* 0x000fe40007ffe0ff */
[----:B------:R-:W-:Y:S01]  /*15c0*/  IADD3 R3, R3, -0x2, RZ ;  /* 0xfffffffe03037810 */ /* 0x000fe20007ffe0ff */
[----:B------:R-:W-:-:S03]  /*15d0*/  IMAD.HI R10, R11, -0x6db6db6d, R10 ;  /* 0x924924930b0a7827 */ /* 0x000fc600078e020a */
[----:B------:R-:W-:Y:S01]  /*15e0*/  ISETP.GT.U32.AND P1, PT, R3, 0x1a, PT ;  /* 0x0000001a0300780c */ /* 0x000fe20003f24070 */
[----:B------:R-:W-:Y:S01]  /*15f0*/  IMAD.HI R31, R19, -0x6db6db6d, R18 ;  /* 0x92492493131f7827 */ /* 0x000fe200078e0212 */
[----:B------:R-:W-:-:S03]  /*1600*/  IADD3 R18, R2, R75, RZ ;  /* 0x0000004b02127210 */ /* 0x000fc60007ffe0ff */
[----:B------:R-:W-:Y:S01]  /*1610*/  IMAD.HI R11, R7, -0x6db6db6d, R6 ;  /* 0x92492493070b7827 */ /* 0x000fe200078e0206 */
[----:B------:R-:W-:-:S03]  /*1620*/  IADD3 R6, R2, R37, RZ ;  /* 0x0000002502067210 */ /* 0x000fc60007ffe0ff */
[----:B------:R-:W-:Y:S01]  /*1630*/  IMAD R13, R22, 0x3, R77 ;  /* 0x00000003160d7824 */ /* 0x000fe200078e024d */
[----:B------:R-:W-:Y:S01]  /*1640*/  IADD3 R77, R2, R77, RZ ;  /* 0x0000004d024d7210 */ /* 0x000fe20007ffe0ff */
[----:B------:R-:W-:Y:S01]  /*1650*/  IMAD R19, R22, 0x3, R79 ;  /* 0x0000000316137824 */ /* 0x000fe200078e024f */
[----:B------:R-:W-:Y:S01]  /*1660*/  IADD3 R79, R2, R79, RZ ;  /* 0x0000004f024f7210 */ /* 0x000fe20007ffe0ff */
[----:B------:R-:W-:Y:S01]  /*1670*/  IMAD.HI R16, R16, 0x66666667, RZ ;  /* 0x6666666710107827 */ /* 0x000fe200078e02ff */
[----:B------:R-:W-:Y:S02]  /*1680*/  IADD3 R2, R2, R73, RZ ;  /* 0x0000004902027210 */ /* 0x000fe40007ffe0ff */
[----:B------:R-:W-:Y:S01]  /*1690*/  IADD3 R13, R13, -0x2, RZ ;  /* 0xfffffffe0d0d7810 */ /* 0x000fe20007ffe0ff */
[C---:B------:R-:W-:Y:S01]  /*16a0*/  IMAD R15, R22.reuse, 0x3, R15 ;  /* 0x00000003160f7824 */ /* 0x040fe200078e020f */
[----:B------:R-:W-:Y:S01]  /*16b0*/  SHF.R.S32.HI R3, RZ, 0x1, R16 ;  /* 0x00000001ff037819 */ /* 0x000fe20000011410 */
[C---:B------:R-:W-:Y:S01]  /*16c0*/  IMAD R7, R22.reuse, 0x3, R75 ;  /* 0x0000000316077824 */ /* 0x040fe200078e024b */
[----:B------:R-:W-:Y:S01]  /*16d0*/  ISETP.GT.U32.AND P3, PT, R13, 0x1a, PT ;  /* 0x0000001a0d00780c */ /* 0x000fe20003f64070 */
[----:B------:R-:W-:Y:S01]  /*16e0*/  IMAD R73, R22, 0x3, R73 ;  /* 0x0000000316497824 */ /* 0x000fe200078e0249 */
[----:B------:R-:W-:Y:S01]  /*16f0*/  LEA.HI R16, R16, R3, RZ, 0x1 ;  /* 0x0000000310107211 */ /* 0x000fe200078f08ff */
[----:B------:R-:W-:Y:S01]  /*1700*/  IMAD R22, R22, 0x3, R9 ;  /* 0x0000000316167824 */ /* 0x000fe200078e0209 */
[----:B------:R-:W-:Y:S01]  /*1710*/  IADD3 R7, R7, -0x2, RZ ;  /* 0xfffffffe07077810 */ /* 0x000fe20007ffe0ff */
[----:B------:R-:W-:Y:S01]  /*1720*/  IMAD.HI R9, R36, 0x38e38e39, RZ ;  /* 0x38e38e3924097827 */ /* 0x000fe200078e02ff */
[----:B------:R-:W-:-:S02]  /*1730*/  SHF.R.U32.HI R3, RZ, 0x1f, R10 ;  /* 0x0000001fff037819 */ /* 0x000fc4000001160a */
[----:B------:R-:W-:Y:S01]  /*1740*/  ISETP.GT.U32.AND P2, PT, R7, 0x1a, PT ;  /* 0x0000001a0700780c */ /* 0x000fe20003f44070 */
[----:B------:R-:W-:Y:S01]  /*1750*/  IMAD.HI R85, R85, 0x66666667, RZ ;  /* 0x6666666755557827 */ /* 0x000fe200078e02ff */
[----:B------:R-:W-:Y:S02]  /*1760*/  LEA.HI.SX32 R38, R10, R3, 0x1e ;  /* 0x000000030a267211 */ /* 0x000fe400078ff2ff */
[----:B------:R-:W-:Y:S01]  /*1770*/  IADD3 R73, R73, -0x2, RZ ;  /* 0xfffffffe49497810 */ /* 0x000fe20007ffe0ff */
[----:B------:R-:W-:Y:S01]  /*1780*/  IMAD R24, R33, 0x2d9, R2 ;  /* 0x000002d921187824 */ /* 0x000fe200078e0202 */
[----:B------:R-:W-:Y:S01]  /*1790*/  SHF.R.S32.HI R2, RZ, 0x1, R9 ;  /* 0x00000001ff027819 */ /* 0x000fe20000011409 */
[----:B------:R-:W-:Y:S01]  /*17a0*/  IMAD.HI R52, R52, 0x38e38e39, RZ ;  /* 0x38e38e3934347827 */ /* 0x000fe200078e02ff */
[----:B------:R-:W-:Y:S02]  /*17b0*/  SHF.R.S32.HI R0, RZ, 0x1, R85 ;  /* 0x00000001ff007819 */ /* 0x000fe40000011455 */
[----:B------:R-:W-:Y:S01]  /*17c0*/  LEA.HI R9, R9, R2, RZ, 0x1 ;  /* 0x0000000209097211 */ /* 0x000fe200078f08ff */
[----:B------:R-:W-:Y:S01]  /*17d0*/  IMAD.HI R14, R14, 0x66666667, RZ ;  /* 0x666666670e0e7827 */ /* 0x000fe200078e02ff */
[----:B------:R-:W-:-:S02]  /*17e0*/  SHF.R.S32.HI R5, RZ, 0x1, R52 ;  /* 0x00000001ff057819 */ /* 0x000fc40000011434 */
[----:B------:R-:W-:Y:S01]  /*17f0*/  LEA.HI R0, R85, R0, RZ, 0x1 ;  /* 0x0000000055007211 */ /* 0x000fe200078f08ff */
[----:B------:R-:W-:Y:S01]  /*1800*/  IMAD.HI R8, R8, 0x66666667, RZ ;  /* 0x6666666708087827 */ /* 0x000fe200078e02ff */
[----:B------:R-:W-:Y:S02]  /*1810*/  SHF.R.S32.HI R7, RZ, 0x1, R14 ;  /* 0x00000001ff077819 */ /* 0x000fe4000001140e */
[----:B------:R-:W-:Y:S01]  /*1820*/  LEA.HI R5, R52, R5, RZ, 0x1 ;  /* 0x0000000534057211 */ /* 0x000fe200078f08ff */
[----:B------:R-:W-:Y:S01]  /*1830*/  IMAD.HI R20, R21, -0x6db6db6d, R20 ;  /* 0x9249249315147827 */ /* 0x000fe200078e0214 */
[C---:B------:R-:W-:Y:S02]  /*1840*/  IADD3 R21, R15.reuse, -0x2, RZ ;  /* 0xfffffffe0f157810 */ /* 0x040fe40007ffe0ff */
[----:B------:R-:W-:Y:S01]  /*1850*/  IADD3 R15, R15, -0x38, RZ ;  /* 0xffffffc80f0f7810 */ /* 0x000fe20007ffe0ff */
[----:B------:R-:W-:Y:S01]  /*1860*/  IMAD R40, R9, -0x9, R36 ;  /* 0xfffffff709287824 */ /* 0x000fe200078e0224 */
[----:B------:R-:W-:Y:S01]  /*1870*/  SHF.R.S32.HI R13, RZ, 0x1, R8 ;  /* 0x00000001ff0d7819 */ /* 0x000fe20000011408 */
[----:B------:R-:W-:Y:S01]  /*1880*/  IMAD R42, R67, 0x4b0, R61 ;  /* 0x000004b0432a7824 */ /* 0x000fe200078e023d */
[----:B------:R-:W-:Y:S01]  /*1890*/  SHF.R.U32.HI R3, RZ, 0x1f, R20 ;  /* 0x0000001fff037819 */ /* 0x000fe20000011614 */
[----:B------:R-:W-:Y:S01]  /*18a0*/  IMAD R52, R32, 0x2d9, R15 ;  /* 0x000002d920347824 */ /* 0x000fe200078e020f */
[----:B------:R-:W-:Y:S01]  /*18b0*/  LEA.HI R7, R14, R7, RZ, 0x1 ;  /* 0x000000070e077211 */ /* 0x000fe200078f08ff */
[----:B------:R-:W-:Y:S01]  /*18c0*/  IMAD R99, R0, 0x19, R99 ;  /* 0x0000001900637824 */ /* 0x000fe200078e0263 */
[----:B------:R-:W-:Y:S01]  /*18d0*/  LEA.HI R13, R8, R13, RZ, 0x1 ;  /* 0x0000000d080d7211 */ /* 0x000fe200078f08ff */
[----:B------:R-:W-:Y:S01]  /*18e0*/  IMAD R97, R0, 0x19, R97 ;  /* 0x0000001900617824 */ /* 0x000fe200078e0261 */
[----:B------:R-:W-:Y:S01]  /*18f0*/  LEA.HI.SX32 R36, R20, R3, 0x1e ;  /* 0x0000000314247211 */ /* 0x000fe200078ff2ff */
[C---:B------:R-:W-:Y:S01]  /*1900*/  IMAD R95, R0.reuse, 0x19, R35 ;  /* 0x00000019005f7824 */ /* 0x040fe200078e0223 */
[----:B------:R-:W-:Y:S01]  /*1910*/  SHF.R.U32.HI R35, RZ, 0x1f, R30 ;  /* 0x0000001fff237819 */ /* 0x000fe2000001161e */
[C---:B------:R-:W-:Y:S01]  /*1920*/  IMAD R93, R0.reuse, 0x19, R93 ;  /* 0x00000019005d7824 */ /* 0x040fe200078e025d */
[----:B------:R-:W-:Y:S01]  /*1930*/  SHF.R.U32.HI R3, RZ, 0x1f, R12 ;  /* 0x0000001fff037819 */ /* 0x000fe2000001160c */
[C---:B------:R-:W-:Y:S01]  /*1940*/  IMAD R91, R0.reuse, 0x19, R39 ;  /* 0x00000019005b7824 */ /* 0x040fe200078e0227 */
[----:B------:R-:W-:Y:S01]  /*1950*/  SHF.R.U32.HI R32, RZ, 0x1f, R17 ;  /* 0x0000001fff207819 */ /* 0x000fe20000011611 */
[C---:B------:R-:W-:Y:S01]  /*1960*/  IMAD R89, R0.reuse, 0x19, R89 ;  /* 0x0000001900597824 */ /* 0x040fe200078e0259 */
[----:B------:R-:W-:Y:S01]  /*1970*/  SHF.R.U32.HI R2, RZ, 0x1f, R31 ;  /* 0x0000001fff027819 */ /* 0x000fe2000001161f */
[----:B------:R-:W-:Y:S01]  /*1980*/  IMAD R87, R0, 0x19, R87 ;  /* 0x0000001900577824 */ /* 0x000fe200078e0257 */
[----:B------:R-:W-:Y:S01]  /*1990*/  LEA.HI.SX32 R35, R30, R35, 0x1e ;  /* 0x000000231e237211 */ /* 0x000fe200078ff2ff */
[----:B------:R-:W-:Y:S01]  /*19a0*/  IMAD R85, R0, 0x19, R63 ;  /* 0x0000001900557824 */ /* 0x000fe200078e023f */
[----:B------:R-:W-:Y:S01]  /*19b0*/  SHF.R.U32.HI R0, RZ, 0x1f, R11 ;  /* 0x0000001fff007819 */ /* 0x000fe2000001160b */
[----:B------:R-:W-:Y:S01]  /*19c0*/  IMAD R72, R72, 0x2d9, R79 ;  /* 0x000002d948487824 */ /* 0x000fe200078e024f */
[----:B------:R-:W-:Y:S01]  /*19d0*/  LEA.HI.SX32 R32, R17, R32, 0x1e ;  /* 0x0000002011207211 */ /* 0x000fe200078ff2ff */
[----:B------:R-:W-:Y:S01]  /*19e0*/  IMAD R79, R16, 0x19, R45 ;  /* 0x00000019104f7824 */ /* 0x000fe200078e022d */
[----:B------:R-:W-:Y:S01]  /*19f0*/  LEA.HI.SX32 R33, R11, R0, 0x1e ;  /* 0x000000000b217211 */ /* 0x000fe200078ff2ff */
[----:B------:R-:W-:Y:S01]  /*1a00*/  IMAD R43, R50, 0x4b0, R25 ;  /* 0x000004b0322b7824 */ /* 0x000fe200078e0219 */
[----:B------:R-:W-:Y:S01]  /*1a10*/  LEA.HI.SX32 R31, R31, R2, 0x1e ;  /* 0x000000021f1f7211 */ /* 0x000fe200078ff2ff */
[----:B------:R-:W-:Y:S01]  /*1a20*/  IMAD R63, R7, 0x19, R34 ;  /* 0x00000019073f7824 */ /* 0x000fe200078e0222 */
[----:B------:R-:W-:Y:S01]  /*1a30*/  LEA.HI.SX32 R34, R12, R3, 0x1e ;  /* 0x000000030c227211 */ /* 0x000fe200078ff2ff */
[----:B------:R-:W-:Y:S01]  /*1a40*/  IMAD R45, R13, 0x19, R42 ;  /* 0x000000190d2d7824 */ /* 0x000fe200078e022a */
[----:B------:R-:W-:Y:S01]  /*1a50*/  IADD3 R19, R19, -0x2, RZ ;  /* 0xfffffffe13137810 */ /* 0x000fe20007ffe0ff */
[--C-:B------:R-:W-:Y:S01]  /*1a60*/  IMAD R48, R69, 0x4b0, R61.reuse ;  /* 0x000004b045307824 */ /* 0x100fe200078e023d */
[----:B------:R-:W-:Y:S01]  /*1a70*/  ISETP.GT.U32.AND P5, PT, R73, 0x1a, PT ;  /* 0x0000001a4900780c */ /* 0x000fe20003fa4070 */
[----:B------:R-:W-:Y:S01]  /*1a80*/  IMAD R50, R71, 0x4b0, R61 ;  /* 0x000004b047327824 */ /* 0x000fe200078e023d */
[----:B------:R-:W-:Y:S01]  /*1a90*/  HFMA2.MMA R17, -RZ, RZ, 0, 0 ;  /* 0x00000000ff117435 */ /* 0x000fe200000001ff */
[----:B------:R-:W-:Y:S01]  /*1aa0*/  IMAD R60, R60, 0x2d9, R77 ;  /* 0x000002d93c3c7824 */ /* 0x000fe200078e024d */
[----:B------:R-:W-:Y:S01]  /*1ab0*/  HFMA2.MMA R0, -RZ, RZ, 0, 0 ;  /* 0x00000000ff007435 */ /* 0x000fe200000001ff */
[----:B------:R-:W-:Y:S01]  /*1ac0*/  IMAD.HI R42, R101, 0x55555556, RZ ;  /* 0x55555556652a7827 */ /* 0x000fe200078e02ff */
[----:B------:R-:W-:-:S02]  /*1ad0*/  ISETP.GT.U32.AND P0, PT, R21, 0x1a, PT ;  /* 0x0000001a1500780c */ /* 0x000fc40003f04070 */
[----:B------:R-:W-:Y:S01]  /*1ae0*/  ISETP.GT.U32.AND P4, PT, R19, 0x1a, PT ;  /* 0x0000001a1300780c */ /* 0x000fe20003f84070 */
[--C-:B------:R-:W-:Y:S01]  /*1af0*/  IMAD R64, R64, 0x4b0, R61.reuse ;  /* 0x000004b040407824 */ /* 0x100fe200078e023d */
[----:B------:R-:W-:Y:S01]  /*1b00*/  LEA.HI R42, R42, R42, RZ, 0x1 ;  /* 0x0000002a2a2a7211 */ /* 0x000fe200078f08ff */
[--C-:B------:R-:W-:Y:S01]  /*1b10*/  IMAD R28, R65, 0x4b0, R61.reuse ;  /* 0x000004b0411c7824 */ /* 0x100fe200078e023d */
[----:B------:R-:W-:Y:S01]  /*1b20*/  MOV R30, RZ ;  /* 0x000000ff001e7202 */ /* 0x000fe20000000f00 */
[--C-:B------:R-:W-:Y:S01]  /*1b30*/  IMAD R66, R66, 0x4b0, R61.reuse ;  /* 0x000004b042427824 */ /* 0x100fe200078e023d */
[----:B------:R-:W-:Y:S01]  /*1b40*/  MOV R21, RZ ;  /* 0x000000ff00157202 */ /* 0x000fe20000000f00 */
[--C-:B------:R-:W-:Y:S01]  /*1b50*/  IMAD R68, R68, 0x4b0, R61.reuse ;  /* 0x000004b044447824 */ /* 0x100fe200078e023d */
[----:B------:R-:W-:Y:S01]  /*1b60*/  MOV R19, RZ ;  /* 0x000000ff00137202 */ /* 0x000fe20000000f00 */
[----:B------:R-:W-:Y:S02]  /*1b70*/  IMAD R70, R70, 0x4b0, R61 ;  /* 0x000004b046467824 */ /* 0x000fe400078e023d */
[----:B------:R-:W-:-:S02]  /*1b80*/  IMAD R65, R7, 0x19, R54 ;  /* 0x0000001907417824 */ /* 0x000fc400078e0236 */
[C---:B------:R-:W-:Y:S02]  /*1b90*/  IMAD R61, R7.reuse, 0x19, R56 ;  /* 0x00000019073d7824 */ /* 0x040fe400078e0238 */
[C---:B------:R-:W-:Y:S02]  /*1ba0*/  IMAD R57, R7.reuse, 0x19, R58 ;  /* 0x0000001907397824 */ /* 0x040fe400078e023a */
[----:B------:R-:W-:Y:S02]  /*1bb0*/  IMAD R55, R7, 0x19, R46 ;  /* 0x0000001907377824 */ /* 0x000fe400078e022e */
[C---:B------:R-:W-:Y:S02]  /*1bc0*/  IMAD R39, R13.reuse, 0x19, R48 ;  /* 0x000000190d277824 */ /* 0x040fe400078e0230 */
[----:B------:R-:W-:Y:S02]  /*1bd0*/  IMAD R37, R13, 0x19, R50 ;  /* 0x000000190d257824 */ /* 0x000fe400078e0232 */
[----:B------:R-:W-:-:S02]  /*1be0*/  IMAD R111, R5, 0xf3, R60 ;  /* 0x000000f3056f7824 */ /* 0x000fc400078e023c */
[----:B------:R-:W-:Y:S02]  /*1bf0*/  IMAD R117, R5, 0xf3, R52 ;  /* 0x000000f305757824 */ /* 0x000fe400078e0234 */
[--C-:B------:R-:W-:Y:S02]  /*1c00*/  IMAD R47, R47, 0x4b0, R25.reuse ;  /* 0x000004b02f2f7824 */ /* 0x100fe400078e0219 */
[----:B------:R-:W-:Y:S01]  /*1c10*/  IMAD R51, R51, 0x4b0, R25 ;  /* 0x000004b033337824 */ /* 0x000fe200078e0219 */
[----:B------:R-:W-:Y:S01]  /*1c20*/  HFMA2.MMA R25, -RZ, RZ, 0, 0 ;  /* 0x00000000ff197435 */ /* 0x000fe200000001ff */
[C---:B------:R-:W-:Y:S02]  /*1c30*/  IMAD R46, R5.reuse, 0x9, R38 ;  /* 0x00000009052e7824 */ /* 0x040fe400078e0226 */
[C---:B------:R-:W-:Y:S02]  /*1c40*/  IMAD R48, R5.reuse, 0x9, R40 ;  /* 0x0000000905307824 */ /* 0x040fe400078e0228 */
[C---:B------:R-:W-:Y:S01]  /*1c50*/  IMAD R50, R5.reuse, 0x9, R36 ;  /* 0x0000000905327824 */ /* 0x040fe200078e0224 */
[----:B------:R-:W-:Y:S01]  /*1c60*/  IADD3 R46, R46, -0x2, RZ ;  /* 0xfffffffe2e2e7810 */ /* 0x000fe20007ffe0ff */
        /* <DEDUP_REMOVED lines=8> */
[----:B------:R-:W-:Y:S01]  /*1cf0*/  IMAD R60, R5, 0x9, R31 ;  /* 0x00000009053c7824 */ /* 0x000fe200078e021f */
[----:B------:R-:W-:Y:S01]  /*1d00*/  IADD3 R56, R56, -0x2, RZ ;  /* 0xfffffffe38387810 */ /* 0x000fe20007ffe0ff */
[----:B------:R-:W-:Y:S01]  /*1d10*/  IMAD R4, R4, 0x2d9, R83 ;  /* 0x000002d904047824 */ /* 0x000fe200078e0253 */
[----:B------:R-:W-:Y:S01]  /*1d20*/  IADD3 R58, R58, -0x2, RZ ;  /* 0xfffffffe3a3a7810 */ /* 0x000fe20007ffe0ff */
[----:B------:R-:W-:Y:S01]  /*1d30*/  IMAD R6, R41, 0x2d9, R6 ;  /* 0x000002d929067824 */ /* 0x000fe200078e0206 */
[----:B------:R-:W-:Y:S01]  /*1d40*/  IADD3 R60, R60, -0x2, RZ ;  /* 0xfffffffe3c3c7810 */ /* 0x000fe20007ffe0ff */
[----:B------:R-:W-:-:S02]  /*1d50*/  IMAD R18, R49, 0x2d9, R18 ;  /* 0x000002d931127824 */ /* 0x000fc400078e0212 */
[C---:B------:R-:W-:Y:S01]  /*1d60*/  IMAD R73, R16.reuse, 0x19, R29 ;  /* 0x0000001910497824 */ /* 0x040fe200078e021d */
[----:B------:R-:W-:Y:S01]  /*1d70*/  HFMA2.MMA R29, -RZ, RZ, 0, 0 ;  /* 0x00000000ff1d7435 */ /* 0x000fe200000001ff */
[C---:B------:R-:W-:Y:S01]  /*1d80*/  IMAD R83, R16.reuse, 0x19, R23 ;  /* 0x0000001910537824 */ /* 0x040fe200078e0217 */
[----:B------:R-:W-:Y:S01]  /*1d90*/  MOV R23, RZ ;  /* 0x000000ff00177202 */ /* 0x000fe20000000f00 */
[C---:B------:R-:W-:Y:S02]  /*1da0*/  IMAD R75, R16.reuse, 0x19, R47 ;  /* 0x00000019104b7824 */ /* 0x040fe400078e022f */
[C---:B------:R-:W-:Y:S02]  /*1db0*/  IMAD R71, R16.reuse, 0x19, R43 ;  /* 0x0000001910477824 */ /* 0x040fe400078e022b */
[----:B------:R-:W-:Y:S02]  /*1dc0*/  IMAD R69, R16, 0x19, R51 ;  /* 0x0000001910457824 */ /* 0x000fe400078e0233 */
[----:B------:R-:W-:-:S02]  /*1dd0*/  IMAD R59, R7, 0x19, R44 ;  /* 0x00000019073b7824 */ /* 0x000fc400078e022c */
[C---:B------:R-:W-:Y:S02]  /*1de0*/  IMAD R81, R16.reuse, 0x19, R81 ;  /* 0x0000001910517824 */ /* 0x040fe400078e0251 */
[----:B------:R-:W-:Y:S02]  /*1df0*/  IMAD R77, R16, 0x19, R27 ;  /* 0x00000019104d7824 */ /* 0x000fe400078e021b */
[C---:B------:R-:W-:Y:S02]  /*1e00*/  IMAD R67, R7.reuse, 0x19, R26 ;  /* 0x0000001907437824 */ /* 0x040fe400078e021a */
[----:B------:R-:W-:Y:S02]  /*1e10*/  IMAD R53, R7, 0x19, R62 ;  /* 0x0000001907357824 */ /* 0x000fe400078e023e */
[C---:B------:R-:W-:Y:S02]  /*1e20*/  IMAD R51, R13.reuse, 0x19, R64 ;  /* 0x000000190d337824 */ /* 0x040fe400078e0240 */
[----:B------:R-:W-:-:S02]  /*1e30*/  IMAD R49, R13, 0x19, R28 ;  /* 0x000000190d317824 */ /* 0x000fc400078e021c */
[C---:B------:R-:W-:Y:S02]  /*1e40*/  IMAD R47, R13.reuse, 0x19, R66 ;  /* 0x000000190d2f7824 */ /* 0x040fe400078e0242 */
[C---:B------:R-:W-:Y:S02]  /*1e50*/  IMAD R43, R13.reuse, 0x19, R68 ;  /* 0x000000190d2b7824 */ /* 0x040fe400078e0244 */
[----:B------:R-:W-:Y:S02]  /*1e60*/  IMAD R41, R13, 0x19, R70 ;  /* 0x000000190d297824 */ /* 0x000fe400078e0246 */
[----:B------:R-:W-:Y:S02]  /*1e70*/  IMAD R44, R42, -0x3, R101 ;  /* 0xfffffffd2a2c7824 */ /* 0x000fe400078e0265 */
[C---:B------:R-:W-:Y:S02]  /*1e80*/  IMAD R103, R5.reuse, 0xf3, R22 ;  /* 0x000000f305677824 */ /* 0x040fe400078e0216 */
[----:B------:R-:W-:-:S02]  /*1e90*/  IMAD R105, R5, 0xf3, R4 ;  /* 0x000000f305697824 */ /* 0x000fc400078e0204 */
[C---:B------:R-:W-:Y:S02]  /*1ea0*/  IMAD R107, R5.reuse, 0xf3, R6 ;  /* 0x000000f3056b7824 */ /* 0x040fe400078e0206 */
[C---:B------:R-:W-:Y:S02]  /*1eb0*/  IMAD R109, R5.reuse, 0xf3, R18 ;  /* 0x000000f3056d7824 */ /* 0x040fe400078e0212 */
[C---:B------:R-:W-:Y:S02]  /*1ec0*/  IMAD R113, R5.reuse, 0xf3, R72 ;  /* 0x000000f305717824 */ /* 0x040fe400078e0248 */
[----:B------:R-:W-:-:S02]  /*1ed0*/  IMAD R115, R5, 0xf3, R24 ;  /* 0x000000f305737824 */ /* 0x000fc400078e0218 */
.L_x_9:
[C---:B------:R-:W-:Y:S01]  /*1ee0*/  IMAD R62, R30.reuse, 0x4458, R103 ;  /* 0x000044581e3e7824 */ /* 0x040fe200078e0267 */
[----:B------:R-:W-:Y:S01]  /*1ef0*/  MOV R119, RZ ;  /* 0x000000ff00777202 */ /* 0x000fe20000000f00 */
[C---:B------:R-:W-:Y:S02]  /*1f00*/  IMAD R64, R30.reuse, 0x4458, R105 ;  /* 0x000044581e407824 */ /* 0x040fe400078e0269 */
[----:B------:R-:W-:-:S02]  /*1f10*/  IMAD R66, R30, 0x4458, R107 ;  /* 0x000044581e427824 */ /* 0x000fc400078e026b */
[C---:B------:R-:W-:Y:S02]  /*1f20*/  IMAD R68, R30.reuse, 0x4458, R109 ;  /* 0x000044581e447824 */ /* 0x040fe400078e026d */
[C---:B------:R-:W-:Y:S02]  /*1f30*/  IMAD R70, R30.reuse, 0x4458, R111 ;  /* 0x000044581e467824 */ /* 0x040fe400078e026f */
[C---:B------:R-:W-:Y:S02]  /*1f40*/  IMAD R72, R30.reuse, 0x4458, R113 ;  /* 0x000044581e487824 */ /* 0x040fe400078e0271 */
[C---:B------:R-:W-:Y:S02]  /*1f50*/  IMAD R74, R30.reuse, 0x4458, R115 ;  /* 0x000044581e4a7824 */ /* 0x040fe400078e0273 */
[----:B------:R-:W-:-:S02]  /*1f60*/  IMAD R76, R30, 0x4458, R117 ;  /* 0x000044581e4c7824 */ /* 0x000fc400078e0275 */
.L_x_7:
[-C--:B------:R-:W-:Y:S01]  /*1f70*/  IADD3 R2, R46, R119.reuse, RZ ;  /* 0x000000772e027210 */ /* 0x080fe20007ffe0ff */
[----:B------:R-:W-:Y:S01]  /*1f80*/  HFMA2.MMA R8, -RZ, RZ, 0, 0 ;  /* 0x00000000ff087435 */ /* 0x000fe200000001ff */
[----:B------:R-:W-:Y:S01]  /*1f90*/  IADD3 R4, R50, R119, RZ ;  /* 0x0000007732047210 */ /* 0x000fe20007ffe0ff */
[----:B------:R-:W-:Y:S01]  /*1fa0*/  HFMA2.MMA R10, -RZ, RZ, 0, 0 ;  /* 0x00000000ff0a7435 */ /* 0x000fe200000001ff */
[----:B------:R-:W-:Y:S06]  /*1fb0*/  BAR.SYNC 0x0 ;  /* 0x0000000000007b1d */ /* 0x000fec0000000000 */
[----:B------:R-:W-:-:S13]  /*1fc0*/  ISETP.GT.U32.OR P6, PT, R2, 0x1a, P0 ;  /* 0x0000001a0200780c */ /* 0x000fda00007c4470 */
[----:B------:R-:W-:Y:S02]  /*1fd0*/  @!P6 IADD3 R3, R38, R119, RZ ;  /* 0x000000772603e210 */ /* 0x000fe40007ffe0ff */
[----:B------:R-:W-:-:S03]  /*1fe0*/  @!P6 MOV R2, 0x4 ;  /* 0x000000040002e802 */ /* 0x000fc60000000f00 */
[----:B------:R-:W-:-:S04]  /*1ff0*/  @!P6 IMAD R3, R3, 0x1b, R62 ;  /* 0x0000001b0303e824 */ /* 0x000fc800078e023e */
[----:B------:R-:W-:-:S05]  /*2000*/  @!P6 IMAD.WIDE R2, R3, R2, c[0x0][0x160] ;  /* 0x000058000302e625 */ /* 0x000fca00078e0202 */
[----:B------:R0:W2:Y:S01]  /*2010*/  @!P6 LDG.E.CONSTANT R8, [R2.64] ;  /* 0x000000040208e981 */ /* 0x0000a2000c1e9900 */
[----:B------:R-:W-:-:S04]  /*2020*/  ISETP.NE.AND P6, PT, R78, RZ, PT ;  /* 0x000000ff4e00720c */ /* 0x000fc80003fc5270 */
[----:B------:R-:W-:Y:S02]  /*2030*/  ISETP.GT.U32.OR P6, PT, R4, 0x1a, P6 ;  /* 0x0000001a0400780c */ /* 0x000fe400037c4470 */
[----:B------:R-:W-:-:S11]  /*2040*/  IADD3 R6, R52, R119, RZ ;  /* 0x0000007734067210 */ /* 0x000fd60007ffe0ff */
[----:B------:R-:W-:Y:S02]  /*2050*/  @!P6 IADD3 R5, R36, R119, RZ ;  /* 0x000000772405e210 */ /* 0x000fe40007ffe0ff */
[----:B------:R-:W-:-:S03]  /*2060*/  @!P6 MOV R4, 0x4 ;  /* 0x000000040004e802 */ /* 0x000fc60000000f00 */
[----:B------:R-:W-:-:S04]  /*2070*/  @!P6 IMAD R5, R5, 0x1b, R64 ;  /* 0x0000001b0505e824 */ /* 0x000fc800078e0240 */
[----:B------:R-:W-:-:S05]  /*2080*/  @!P6 IMAD.WIDE R4, R5, R4, c[0x0][0x160] ;  /* 0x000058000504e625 */ /* 0x000fca00078e0204 */
[----:B------:R1:W3:Y:S01]  /*2090*/  @!P6 LDG.E.CONSTANT R10, [R4.64] ;  /* 0x00000004040ae981 */ /* 0x0002e2000c1e9900 */
[----:B------:R-:W-:Y:S01]  /*20a0*/  ISETP.GT.U32.OR P6, PT, R6, 0x1a, P1 ;  /* 0x0000001a0600780c */ /* 0x000fe20000fc4470 */
[----:B------:R-:W-:Y:S01]  /*20b0*/  HFMA2.MMA R12, -RZ, RZ, 0, 0 ;  /* 0x00000000ff0c7435 */ /* 0x000fe200000001ff */
[----:B------:R-:W-:-:S11]  /*20c0*/  IADD3 R6, R54, R119, RZ ;  /* 0x0000007736067210 */ /* 0x000fd60007ffe0ff */
[----:B0-----:R-:W-:Y:S02]  /*20d0*/  @!P6 IADD3 R3, R35, R119, RZ ;  /* 0x000000772303e210 */ /* 0x001fe40007ffe0ff */
[----:B------:R-:W-:-:S03]  /*20e0*/  @!P6 MOV R2, 0x4 ;  /* 0x000000040002e802 */ /* 0x000fc60000000f00 */
[----:B------:R-:W-:-:S04]  /*20f0*/  @!P6 IMAD R3, R3, 0x1b, R66 ;  /* 0x0000001b0303e824 */ /* 0x000fc800078e0242 */
[----:B------:R-:W-:-:S05]  /*2100*/  @!P6 IMAD.WIDE R2, R3, R2, c[0x0][0x160] ;  /* 0x000058000302e625 */ /* 0x000fca00078e0202 */
[----:B------:R0:W4:Y:S01]  /*2110*/  @!P6 LDG.E.CONSTANT R12, [R2.64] ;  /* 0x00000004020ce981 */ /* 0x000122000c1e9900 */
[----:B------:R-:W-:Y:S01]  /*2120*/  ISETP.GT.U32.OR P6, PT, R6, 0x1a, P2 ;  /* 0x0000001a0600780c */ /* 0x000fe200017c4470 */
[----:B------:R-:W-:Y:S01]  /*2130*/  HFMA2.MMA R14, -RZ, RZ, 0, 0 ;  /* 0x00000000ff0e7435 */ /* 0x000fe200000001ff */
[----:B------:R-:W-:-:S11]  /*2140*/  IADD3 R6, R56, R119, RZ ;  /* 0x0000007738067210 */ /* 0x000fd60007ffe0ff */
[----:B-1----:R-:W-:Y:S02]  /*2150*/  @!P6 IADD3 R5, R34, R119, RZ ;  /* 0x000000772205e210 */ /* 0x002fe40007ffe0ff */
[----:B------:R-:W-:-:S03]  /*2160*/  @!P6 MOV R4, 0x4 ;  /* 0x000000040004e802 */ /* 0x000fc60000000f00 */
[----:B------:R-:W-:-:S04]  /*2170*/  @!P6 IMAD R5, R5, 0x1b, R68 ;  /* 0x0000001b0505e824 */ /* 0x000fc800078e0244 */
[----:B------:R-:W-:-:S05]  /*2180*/  @!P6 IMAD.WIDE R4, R5, R4, c[0x0][0x160] ;  /* 0x000058000504e625 */ /* 0x000fca00078e0204 */
[----:B------:R1:W5:Y:S01]  /*2190*/  @!P6 LDG.E.CONSTANT R14, [R4.64] ;  /* 0x00000004040ee981 */ /* 0x000362000c1e9900 */
[----:B------:R-:W-:Y:S01]  /*21a0*/  ISETP.GT.U32.OR P6, PT, R6, 0x1a, P3 ;  /* 0x0000001a0600780c */ /* 0x000fe20001fc4470 */
[----:B------:R-:W-:Y:S01]  /*21b0*/  HFMA2.MMA R16, -RZ, RZ, 0, 0 ;  /* 0x00000000ff107435 */ /* 0x000fe200000001ff */
[----:B------:R-:W-:-:S11]  /*21c0*/  IADD3 R6, R58, R119, RZ ;  /* 0x000000773a067210 */ /* 0x000fd60007ffe0ff */
[----:B0-----:R-:W-:Y:S02]  /*21d0*/  @!P6 IADD3 R3, R33, R119, RZ ;  /* 0x000000772103e210 */ /* 0x001fe40007ffe0ff */
[----:B------:R-:W-:-:S03]  /*21e0*/  @!P6 MOV R2, 0x4 ;  /* 0x000000040002e802 */ /* 0x000fc60000000f00 */
[----:B------:R-:W-:-:S04]  /*21f0*/  @!P6 IMAD R3, R3, 0x1b, R70 ;  /* 0x0000001b0303e824 */ /* 0x000fc800078e0246 */
[----:B------:R-:W-:-:S05]  /*2200*/  @!P6 IMAD.WIDE R2, R3, R2, c[0x0][0x160] ;  /* 0x000058000302e625 */ /* 0x000fca00078e0202 */
[----:B------:R0:W5:Y:S01]  /*2210*/  @!P6 LDG.E.CONSTANT R16, [R2.64] ;  /* 0x000000040210e981 */ /* 0x000162000c1e9900 */
[----:B------:R-:W-:Y:S01]  /*2220*/  ISETP.GT.U32.OR P6, PT, R6, 0x1a, P4 ;  /* 0x0000001a0600780c */ /* 0x000fe200027c4470 */
[----:B------:R-:W-:Y:S01]  /*2230*/  HFMA2.MMA R18, -RZ, RZ, 0, 0 ;  /* 0x00000000ff127435 */ /* 0x000fe200000001ff */
[----:B------:R-:W-:-:S11]  /*2240*/  IADD3 R6, R60, R119, RZ ;  /* 0x000000773c067210 */ /* 0x000fd60007ffe0ff */
[----:B-1----:R-:W-:Y:S02]  /*2250*/  @!P6 IADD3 R5, R32, R119, RZ ;  /* 0x000000772005e210 */ /* 0x002fe40007ffe0ff */
[----:B------:R-:W-:-:S03]  /*2260*/  @!P6 MOV R4, 0x4 ;  /* 0x000000040004e802 */ /* 0x000fc60000000f00 */
[----:B------:R-:W-:-:S04]  /*2270*/  @!P6 IMAD R5, R5, 0x1b, R72 ;  /* 0x0000001b0505e824 */ /* 0x000fc800078e0248 */
[----:B------:R-:W-:-:S05]  /*2280*/  @!P6 IMAD.WIDE R4, R5, R4, c[0x0][0x160] ;  /* 0x000058000504e625 */ /* 0x000fca00078e0204 */
[----:B------:R-:W5:Y:S01]  /*2290*/  @!P6 LDG.E.CONSTANT R18, [R4.64] ;  /* 0x000000040412e981 */ /* 0x000f62000c1e9900 */
[----:B------:R-:W-:Y:S01]  /*22a0*/  ISETP.GT.U32.OR P6, PT, R6, 0x1a, P5 ;  /* 0x0000001a0600780c */ /* 0x000fe20002fc4470 */
[----:B------:R-:W-:-:S12]  /*22b0*/  HFMA2.MMA R6, -RZ, RZ, 0, 0 ;  /* 0x00000000ff067435 */ /* 0x000fd800000001ff */
[----:B0-----:R-:W-:Y:S02]  /*22c0*/  @!P6 IADD3 R3, R31, R119, RZ ;  /* 0x000000771f03e210 */ /* 0x001fe40007ffe0ff */
[----:B------:R-:W-:-:S03]  /*22d0*/  @!P6 MOV R2, 0x4 ;  /* 0x000000040002e802 */ /* 0x000fc60000000f00 */
[----:B------:R-:W-:-:S04]  /*22e0*/  @!P6 IMAD R3, R3, 0x1b, R74 ;  /* 0x0000001b0303e824 */ /* 0x000fc800078e024a */
[----:B------:R-:W-:-:S05]  /*22f0*/  @!P6 IMAD.WIDE R2, R3, R2, c[0x0][0x160] ;  /* 0x000058000302e625 */ /* 0x000fca00078e0202 */
[----:B------:R-:W5:Y:S01]  /*2300*/  @!P6 LDG.E.CONSTANT R6, [R2.64] ;  /* 0x000000040206e981 */ /* 0x000f62000c1e9900 */
[----:B------:R-:W-:Y:S01]  /*2310*/  ISETP.GT.AND P6, PT, R101, 0xa7, PT ;  /* 0x000000a76500780c */ /* 0x000fe20003fc4270 */
[----:B------:R-:W-:Y:S02]  /*2320*/  BSSY B0, `(.L_x_0) ;  /* 0x0000015000007945 */ /* 0x000fe40003800000 */
[----:B--2---:R0:W-:Y:S04]  /*2330*/  STS [R101.X4], R8 ;  /* 0x0000000865007388 */ /* 0x0041e80000004800 */
[----:B---3--:R0:W-:Y:S04]  /*2340*/  STS [R101.X4+0x300], R10 ;  /* 0x0003000a65007388 */ /* 0x0081e80000004800 */
[----:B----4-:R0:W-:Y:S04]  /*2350*/  STS [R101.X4+0x600], R12 ;  /* 0x0006000c65007388 */ /* 0x0101e80000004800 */
[----:B-----5:R0:W-:Y:S04]  /*2360*/  STS [R101.X4+0x900], R14 ;  /* 0x0009000e65007388 */ /* 0x0201e80000004800 */
[----:B------:R0:W-:Y:S04]  /*2370*/  STS [R101.X4+0xc00], R16 ;  /* 0x000c001065007388 */ /* 0x0001e80000004800 */
[----:B------:R0:W-:Y:S04]  /*2380*/  STS [R101.X4+0xf00], R18 ;  /* 0x000f001265007388 */ /* 0x0001e80000004800 */
[----:B------:R0:W-:Y:S01]  /*2390*/  STS [R101.X4+0x1200], R6 ;  /* 0x0012000665007388 */ /* 0x0001e20000004800 */
[----:B------:R-:W-:Y:S05]  /*23a0*/  @P6 BRA `(.L_x_1) ;  /* 0x000000c000006947 */ /* 0x000fea0003800000 */
[----:B------:R-:W-:Y:S01]  /*23b0*/  IADD3 R3, R48, R119, RZ ;  /* 0x0000007730037210 */ /* 0x000fe20007ffe0ff */
[----:B------:R-:W-:Y:S01]  /*23c0*/  BSSY B1, `(.L_x_2) ;  /* 0x0000009000017945 */ /* 0x000fe20003800000 */
[----:B------:R-:W-:-:S02]  /*23d0*/  MOV R2, RZ ;  /* 0x000000ff00027202 */ /* 0x000fc40000000f00 */
[----:B------:R-:W-:-:S13]  /*23e0*/  ISETP.GT.U32.OR P6, PT, R3, 0x1a, P0 ;  /* 0x0000001a0300780c */ /* 0x000fda00007c4470 */
[----:B------:R-:W-:Y:S05]  /*23f0*/  @P6 BRA `(.L_x_3) ;  /* 0x0000005000006947 */ /* 0x000fea0003800000 */
[----:B------:R-:W-:Y:S02]  /*2400*/  IADD3 R3, R40, R119, RZ ;  /* 0x0000007728037210 */ /* 0x000fe40007ffe0ff */
[----:B------:R-:W-:-:S03]  /*2410*/  MOV R2, 0x4 ;  /* 0x0000000400027802 */ /* 0x000fc60000000f00 */
[----:B------:R-:W-:-:S04]  /*2420*/  IMAD R3, R3, 0x1b, R76 ;  /* 0x0000001b03037824 */ /* 0x000fc800078e024c */
[----:B------:R-:W-:-:S06]  /*2430*/  IMAD.WIDE R2, R3, R2, c[0x0][0x160] ;  /* 0x0000580003027625 */ /* 0x000fcc00078e0202 */
[----:B------:R1:W5:Y:S02]  /*2440*/  LDG.E.CONSTANT R2, [R2.64] ;  /* 0x0000000402027981 */ /* 0x000364000c1e9900 */
.L_x_3:
[----:B------:R-:W-:Y:S05]  /*2450*/  BSYNC B1 ;  /* 0x0000000000017941 */ /* 0x000fea0003800000 */
.L_x_2:
[----:B-----5:R2:W-:Y:S02]  /*2460*/  STS [R101.X4+0x1500], R2 ;  /* 0x0015000265007388 */ /* 0x0205e40000004800 */
.L_x_1:
[----:B------:R-:W-:Y:S05]  /*2470*/  BSYNC B0 ;  /* 0x0000000000007941 */ /* 0x000fea0003800000 */
.L_x_0:
[----:B------:R-:W3:Y:S01]  /*2480*/  S2R R80, SR_CTAID.X ;  /* 0x0000000000507919 */ /* 0x000ee20000002500 */
[----:B------:R-:W-:Y:S01]  /*2490*/  HFMA2.MMA R100, -RZ, RZ, 0, 0 ;  /* 0x00000000ff647435 */ /* 0x000fe200000001ff */
[----:B------:R-:W-:Y:S01]  /*24a0*/  IMAD.HI R4, R101, 0x66666667, RZ ;  /* 0x6666666765047827 */ /* 0x000fe200078e02ff */
[----:B------:R-:W-:-:S04]  /*24b0*/  MOV R82, 0x4 ;  /* 0x0000000400527802 */ /* 0x000fc80000000f00 */
[----:B------:R-:W-:-:S04]  /*24c0*/  SHF.R.S32.HI R5, RZ, 0x1, R4 ;  /* 0x00000001ff057819 */ /* 0x000fc80000011404 */
[----:B--2---:R-:W-:Y:S01]  /*24d0*/  IMAD.HI R2, R101, -0x77777777, R100 ;  /* 0x8888888965027827 */ /* 0x004fe200078e0264 */
[----:B------:R-:W-:-:S04]  /*24e0*/  LEA.HI R4, R4, R5, RZ, 0x1 ;  /* 0x0000000504047211 */ /* 0x000fc800078f08ff */
[----:B-1----:R-:W-:Y:S01]  /*24f0*/  SHF.R.U32.HI R3, RZ, 0x1f, R2 ;  /* 0x0000001fff037819 */ /* 0x002fe20000011602 */
[----:B------:R-:W-:-:S03]  /*2500*/  IMAD R5, R4, -0x5, R101 ;  /* 0xfffffffb04057824 */ /* 0x000fc600078e0265 */
[----:B------:R-:W-:Y:S01]  /*2510*/  LEA.HI.SX32 R2, R2, R3, 0x1a ;  /* 0x0000000302027211 */ /* 0x000fe200078fd2ff */
[----:B---3--:R-:W-:-:S04]  /*2520*/  IMAD.HI R121, R80, 0x4bda12f7, RZ ;  /* 0x4bda12f750797827 */ /* 0x008fc800078e02ff */
[C---:B------:R-:W-:Y:S01]  /*2530*/  IMAD R3, R2.reuse, -0x78, R101 ;  /* 0xffffff8802037824 */ /* 0x040fe200078e0265 */
[----:B0-----:R-:W-:Y:S01]  /*2540*/  SHF.R.U32.HI R6, RZ, 0x1f, R121 ;  /* 0x0000001fff067819 */ /* 0x001fe20000011679 */
[----:B------:R-:W-:Y:S02]  /*2550*/  IMAD R2, R2, 0x4b0, R5 ;  /* 0x000004b002027824 */ /* 0x000fe400078e0205 */
[----:B------:R-:W-:Y:S01]  /*2560*/  IMAD.HI R3, R3, 0x66666667, RZ ;  /* 0x6666666703037827 */ /* 0x000fe200078e02ff */
[----:B------:R-:W-:-:S04]  /*2570*/  LEA.HI.SX32 R121, R121, R6, 0x1d ;  /* 0x0000000679797211 */ /* 0x000fc800078feaff */
[----:B------:R-:W-:Y:S01]  /*2580*/  SHF.R.S32.HI R4, RZ, 0x1, R3 ;  /* 0x00000001ff047819 */ /* 0x000fe20000011403 */
[----:B------:R-:W-:-:S03]  /*2590*/  IMAD R2, R121, 0x12c00, R2 ;  /* 0x00012c0079027824 */ /* 0x000fc600078e0202 */
[----:B------:R-:W-:-:S05]  /*25a0*/  LEA.HI R3, R3, R4, RZ, 0x1 ;  /* 0x0000000403037211 */ /* 0x000fca00078f08ff */
[----:B------:R-:W-:-:S04]  /*25b0*/  IMAD R3, R3, 0x19, R2 ;  /* 0x0000001903037824 */ /* 0x000fc800078e0202 */
[----:B------:R-:W-:-:S04]  /*25c0*/  IMAD R2, R30, 0x258, R3 ;  /* 0x000002581e027824 */ /* 0x000fc800078e0203 */
[----:B------:R-:W-:-:S04]  /*25d0*/  IMAD R3, R119, 0x5, R2 ;  /* 0x0000000577037824 */ /* 0x000fc800078e0202 */
[----:B------:R-:W-:-:S05]  /*25e0*/  IMAD.WIDE R2, R3, R82, c[0x0][0x168] ;  /* 0x00005a0003027625 */ /* 0x000fca00078e0252 */
[----:B------:R0:W2:Y:S01]  /*25f0*/  LDG.E.CONSTANT R26, [R2.64] ;  /* 0x00000004021a7981 */ /* 0x0000a2000c1e9900 */
[C---:B------:R-:W-:Y:S02]  /*2600*/  IMAD R4, R30.reuse, 0x258, R99 ;  /* 0x000002581e047824 */ /* 0x040fe400078e0263 */
[C---:B------:R-:W-:Y:S01]  /*2610*/  IMAD R6, R30.reuse, 0x258, R83 ;  /* 0x000002581e067824 */ /* 0x040fe200078e0253 */
[----:B------:R0:W3:Y:S01]  /*2620*/  LDG.E.CONSTANT R120, [R2.64+0x12c00] ;  /* 0x012c000402787981 */ /* 0x0000e2000c1e9900 */
[C---:B------:R-:W-:Y:S02]  /*2630*/  IMAD R8, R30.reuse, 0x258, R67 ;  /* 0x000002581e087824 */ /* 0x040fe400078e0243 */
[----:B------:R-:W-:Y:S01]  /*2640*/  IMAD R5, R119, 0x5, R4 ;  /* 0x0000000577057824 */ /* 0x000fe200078e0204 */
[----:B------:R0:W4:Y:S01]  /*2650*/  LDG.E.CONSTANT R118, [R2.64+0x1c200] ;  /* 0x01c2000402767981 */ /* 0x000122000c1e9900 */
[C---:B------:R-:W-:Y:S02]  /*2660*/  IMAD R14, R30.reuse, 0x258, R81 ;  /* 0x000002581e0e7824 */ /* 0x040fe400078e0251 */
[C---:B------:R-:W-:Y:S01]  /*2670*/  IMAD R10, R30.reuse, 0x258, R51 ;  /* 0x000002581e0a7824 */ /* 0x040fe200078e0233 */
[----:B------:R0:W5:Y:S01]  /*2680*/  LDG.E.CONSTANT R116, [R2.64+0x25800] ;  /* 0x0258000402747981 */ /* 0x000162000c1e9900 */
[----:B------:R-:W-:-:S02]  /*2690*/  IMAD R12, R30, 0x258, R97 ;  /* 0x000002581e0c7824 */ /* 0x000fc400078e0261 */
[C---:B------:R-:W-:Y:S01]  /*26a0*/  IMAD R7, R119.reuse, 0x5, R6 ;  /* 0x0000000577077824 */ /* 0x040fe200078e0206 */
[----:B------:R0:W3:Y:S01]  /*26b0*/  LDG.E.CONSTANT R114, [R2.64+0x2ee00] ;  /* 0x02ee000402727981 */ /* 0x0000e2000c1e9900 */
[----:B------:R-:W-:Y:S02]  /*26c0*/  IMAD R9, R119, 0x5, R8 ;  /* 0x0000000577097824 */ /* 0x000fe400078e0208 */
[----:B------:R-:W-:Y:S01]  /*26d0*/  IMAD.WIDE R4, R5, R82, c[0x0][0x168] ;  /* 0x00005a0005047625 */ /* 0x000fe200078e0252 */
[----:B------:R0:W3:Y:S03]  /*26e0*/  LDG.E.CONSTANT R112, [R2.64+0x38400] ;  /* 0x0384000402707981 */ /* 0x0000e6000c1e9900 */
[----:B------:R-:W-:Y:S01]  /*26f0*/  IMAD R15, R119, 0x5, R14 ;  /* 0x00000005770f7824 */ /* 0x000fe200078e020e */
[----:B------:R1:W3:Y:S01]  /*2700*/  LDG.E.CONSTANT R16, [R4.64] ;  /* 0x0000000404107981 */ /* 0x0002e2000c1e9900 */
[----:B------:R-:W-:-:S02]  /*2710*/  IMAD R28, R30, 0x258, R65 ;  /* 0x000002581e1c7824 */ /* 0x000fc400078e0241 */
[C---:B------:R-:W-:Y:S01]  /*2720*/  IMAD R11, R119.reuse, 0x5, R10 ;  /* 0x00000005770b7824 */ /* 0x040fe200078e020a */
[----:B------:R0:W3:Y:S01]  /*2730*/  LDG.E.CONSTANT R122, [R2.64+0x41a00] ;  /* 0x041a0004027a7981 */ /* 0x0000e2000c1e9900 */
[----:B------:R-:W-:Y:S02]  /*2740*/  IMAD R13, R119, 0x5, R12 ;  /* 0x00000005770d7824 */ /* 0x000fe400078e020c */
[----:B------:R-:W-:-:S04]  /*2750*/  IMAD.WIDE R6, R7, R82, c[0x0][0x168] ;  /* 0x00005a0007067625 */ /* 0x000fc800078e0252 */
[-C--:B------:R-:W-:Y:S01]  /*2760*/  IMAD.WIDE R8, R9, R82.reuse, c[0x0][0x168] ;  /* 0x00005a0009087625 */ /* 0x080fe200078e0252 */
[----:B------:R0:W3:Y:S03]  /*2770*/  LDG.E.CONSTANT R18, [R6.64] ;  /* 0x0000000406127981 */ /* 0x0000e6000c1e9900 */
[----:B------:R-:W-:Y:S01]  /*2780*/  IMAD.WIDE R14, R15, R82, c[0x0][0x168] ;  /* 0x00005a000f0e7625 */ /* 0x000fe200078e0252 */
[----:B------:R0:W4:Y:S03]  /*2790*/  LDG.E.CONSTANT R20, [R8.64] ;  /* 0x0000000408147981 */ /* 0x000126000c1e9900 */
[C---:B------:R-:W-:Y:S02]  /*27a0*/  IMAD R84, R30.reuse, 0x258, R49 ;  /* 0x000002581e547824 */ /* 0x040fe400078e0231 */
[----:B------:R-:W-:Y:S01]  /*27b0*/  IMAD R86, R30, 0x258, R95 ;  /* 0x000002581e567824 */ /* 0x000fe200078e025f */
[----:B------:R0:W5:Y:S01]  /*27c0*/  LDG.E.CONSTANT R14, [R14.64] ;  /* 0x000000040e0e7981 */ /* 0x000162000c1e9900 */
[----:B-1----:R-:W-:-:S02]  /*27d0*/  IMAD R5, R119, 0x5, R28 ;  /* 0x0000000577057824 */ /* 0x002fc400078e021c */
[----:B------:R-:W-:-:S04]  /*27e0*/  IMAD.WIDE R10, R11, R82, c[0x0][0x168] ;  /* 0x00005a000b0a7625 */ /* 0x000fc800078e0252 */
[----:B------:R-:W-:Y:S01]  /*27f0*/  IMAD.WIDE R12, R13, R82, c[0x0][0x168] ;  /* 0x00005a000d0c7625 */ /* 0x000fe200078e0252 */
[----:B------:R1:W5:Y:S03]  /*2800*/  LDG.E.CONSTANT R22, [R10.64] ;  /* 0x000000040a167981 */ /* 0x000366000c1e9900 */
[C---:B------:R-:W-:Y:S01]  /*2810*/  IMAD R90, R30.reuse, 0x258, R47 ;  /* 0x000002581e5a7824 */ /* 0x040fe200078e022f */
[----:B------:R1:W5:Y:S01]  /*2820*/  LDG.E.CONSTANT R24, [R12.64] ;  /* 0x000000040c187981 */ /* 0x000362000c1e9900 */
[----:B------:R-:W-:Y:S02]  /*2830*/  IMAD R88, R30, 0x258, R79 ;  /* 0x000002581e587824 */ /* 0x000fe400078e024f */
[C---:B0-----:R-:W-:Y:S02]  /*2840*/  IMAD R7, R119.reuse, 0x5, R84 ;  /* 0x0000000577077824 */ /* 0x041fe400078e0254 */
[----:B------:R-:W-:-:S02]  /*2850*/  IMAD R9, R119, 0x5, R86 ;  /* 0x0000000577097824 */ /* 0x000fc400078e0256 */
[----:B------:R-:W-:-:S04]  /*2860*/  IMAD.WIDE R4, R5, R82, c[0x0][0x168] ;  /* 0x00005a0005047625 */ /* 0x000fc800078e0252 */
[----:B------:R-:W-:Y:S01]  /*2870*/  IMAD R94, R30, 0x258, R77 ;  /* 0x000002581e5e7824 */ /* 0x000fe200078e024d */
[----:B------:R0:W5:Y:S01]  /*2880*/  LDG.E.CONSTANT R28, [R4.64] ;  /* 0x00000004041c7981 */ /* 0x000162000c1e9900 */
[C---:B------:R-:W-:Y:S02]  /*2890*/  IMAD R15, R119.reuse, 0x5, R90 ;  /* 0x00000005770f7824 */ /* 0x040fe400078e025a */
[----:B-1----:R-:W-:Y:S02]  /*28a0*/  IMAD R11, R119, 0x5, R88 ;  /* 0x00000005770b7824 */ /* 0x002fe400078e0258 */
[----:B------:R-:W-:-:S04]  /*28b0*/  IMAD.WIDE R6, R7, R82, c[0x0][0x168] ;  /* 0x00005a0007067625 */ /* 0x000fc800078e0252 */
[-C--:B------:R-:W-:Y:S01]  /*28c0*/  IMAD.WIDE R8, R9, R82.reuse, c[0x0][0x168] ;  /* 0x00005a0009087625 */ /* 0x080fe200078e0252 */
[----:B------:R1:W5:Y:S03]  /*28d0*/  LDG.E.CONSTANT R84, [R6.64] ;  /* 0x0000000406547981 */ /* 0x000366000c1e9900 */
[C---:B------:R-:W-:Y:S01]  /*28e0*/  IMAD R12, R30.reuse, 0x258, R63 ;  /* 0x000002581e0c7824 */ /* 0x040fe200078e023f */
[----:B------:R1:W5:Y:S01]  /*28f0*/  LDG.E.CONSTANT R86, [R8.64] ;  /* 0x0000000408567981 */ /* 0x000362000c1e9900 */
[----:B------:R-:W-:Y:S02]  /*2900*/  IMAD R92, R30, 0x258, R93 ;  /* 0x000002581e5c7824 */ /* 0x000fe400078e025d */
[----:B------:R-:W-:Y:S02]  /*2910*/  IMAD R27, R119, 0x5, R94 ;  /* 0x00000005771b7824 */ /* 0x000fe400078e025e */
[----:B0-----:R-:W-:-:S04]  /*2920*/  IMAD.WIDE R4, R15, R82, c[0x0][0x168] ;  /* 0x00005a000f047625 */ /* 0x001fc800078e0252 */
[----:B------:R-:W-:-:S04]  /*2930*/  IMAD.WIDE R10, R11, R82, c[0x0][0x168] ;  /* 0x00005a000b0a7625 */ /* 0x000fc800078e0252 */
[C---:B------:R-:W-:Y:S01]  /*2940*/  IMAD R13, R119.reuse, 0x5, R12 ;  /* 0x00000005770d7824 */ /* 0x040fe200078e020c */
[----:B------:R0:W5:Y:S01]  /*2950*/  LDG.E.CONSTANT R88, [R10.64] ;  /* 0x000000040a587981 */ /* 0x000162000c1e9900 */
[C---:B------:R-:W-:Y:S02]  /*2960*/  IMAD R96, R30.reuse, 0x258, R61 ;  /* 0x000002581e607824 */ /* 0x040fe400078e023d */
[----:B-1----:R-:W-:Y:S02]  /*2970*/  IMAD R7, R119, 0x5, R92 ;  /* 0x0000000577077824 */ /* 0x002fe400078e025c */
[----:B------:R-:W-:Y:S01]  /*2980*/  IMAD.WIDE R8, R27, R82, c[0x0][0x168] ;  /* 0x00005a001b087625 */ /* 0x000fe200078e0252 */
[----:B------:R1:W5:Y:S03]  /*2990*/  LDG.E.CONSTANT R92, [R4.64] ;  /* 0x00000004045c7981 */ /* 0x000366000c1e9900 */
[----:B------:R-:W-:-:S02]  /*29a0*/  IMAD R98, R30, 0x258, R45 ;  /* 0x000002581e627824 */ /* 0x000fc400078e022d */
[----:B------:R-:W-:-:S04]  /*29b0*/  IMAD.WIDE R12, R13, R82, c[0x0][0x168] ;  /* 0x00005a000d0c7625 */ /* 0x000fc800078e0252 */
[C---:B0-----:R-:W-:Y:S01]  /*29c0*/  IMAD R11, R119.reuse, 0x5, R96 ;  /* 0x00000005770b7824 */ /* 0x041fe200078e0260 */
[----:B------:R0:W5:Y:S01]  /*29d0*/  LDG.E.CONSTANT R90, [R12.64] ;  /* 0x000000040c5a7981 */ /* 0x000162000c1e9900 */
[C---:B-1----:R-:W-:Y:S02]  /*29e0*/  IMAD R4, R30.reuse, 0x258, R59 ;  /* 0x000002581e047824 */ /* 0x042fe400078e023b */
[----:B------:R-:W-:Y:S01]  /*29f0*/  IMAD R15, R119, 0x5, R98 ;  /* 0x00000005770f7824 */ /* 0x000fe200078e0262 */
[----:B------:R1:W5:Y:S01]  /*2a00*/  LDG.E.CONSTANT R96, [R8.64] ;  /* 0x0000000408607981 */ /* 0x000362000c1e9900 */
[----:B------:R-:W-:Y:S02]  /*2a10*/  IMAD R104, R30, 0x258, R43 ;  /* 0x000002581e687824 */ /* 0x000fe400078e022b */
[----:B------:R-:W-:-:S04]  /*2a20*/  IMAD.WIDE R10, R11, R82, c[0x0][0x168] ;  /* 0x00005a000b0a7625 */ /* 0x000fc800078e0252 */
[----:B------:R-:W-:Y:S01]  /*2a30*/  IMAD R100, R30, 0x258, R91 ;  /* 0x000002581e647824 */ /* 0x000fe200078e025b */
[----:B------:R0:W5:Y:S01]  /*2a40*/  LDG.E.CONSTANT R98, [R10.64] ;  /* 0x000000040a627981 */ /* 0x000162000c1e9900 */
[----:B-1----:R-:W-:Y:S02]  /*2a50*/  IMAD R9, R119, 0x5, R4 ;  /* 0x0000000577097824 */ /* 0x002fe400078e0204 */
[----:B0-----:R-:W-:-:S04]  /*2a60*/  IMAD.WIDE R12, R15, R82, c[0x0][0x168] ;  /* 0x00005a000f0c7625 */ /* 0x001fc800078e0252 */
[----:B------:R-:W-:-:S04]  /*2a70*/  IMAD.WIDE R6, R7, R82, c[0x0][0x168] ;  /* 0x00005a0007067625 */ /* 0x000fc800078e0252 */
[----:B------:R-:W-:Y:S01]  /*2a80*/  IMAD R15, R119, 0x5, R104 ;  /* 0x00000005770f7824 */ /* 0x000fe200078e0268 */
[----:B------:R0:W5:Y:S01]  /*2a90*/  LDG.E.CONSTANT R94, [R6.64] ;  /* 0x00000004065e7981 */ /* 0x000162000c1e9900 */
[C---:B------:R-:W-:Y:S02]  /*2aa0*/  IMAD R106, R30.reuse, 0x258, R89 ;  /* 0x000002581e6a7824 */ /* 0x040fe400078e0259 */
[----:B------:R-:W-:Y:S02]  /*2ab0*/  IMAD R102, R30, 0x258, R75 ;  /* 0x000002581e667824 */ /* 0x000fe400078e024b */
[----:B------:R-:W-:-:S04]  /*2ac0*/  IMAD.WIDE R8, R9, R82, c[0x0][0x168] ;  /* 0x00005a0009087625 */ /* 0x000fc800078e0252 */
[----:B------:R-:W-:Y:S02]  /*2ad0*/  IMAD R27, R119, 0x5, R100 ;  /* 0x00000005771b7824 */ /* 0x000fe400078e0264 */
[-C--:B------:R-:W-:Y:S01]  /*2ae0*/  IMAD.WIDE R10, R15, R82.reuse, c[0x0][0x168] ;  /* 0x00005a000f0a7625 */ /* 0x080fe200078e0252 */
[----:B------:R1:W5:Y:S03]  /*2af0*/  LDG.E.CONSTANT R100, [R12.64] ;  /* 0x000000040c647981 */ /* 0x000366000c1e9900 */
[C---:B------:R-:W-:Y:S01]  /*2b00*/  IMAD R5, R119.reuse, 0x5, R102 ;  /* 0x0000000577057824 */ /* 0x040fe200078e0266 */
[----:B------:R1:W5:Y:S01]  /*2b10*/  LDG.E.CONSTANT R108, [R10.64] ;  /* 0x000000040a6c7981 */ /* 0x000362000c1e9900 */
[----:B------:R-:W-:Y:S02]  /*2b20*/  IMAD R15, R119, 0x5, R106 ;  /* 0x00000005770f7824 */ /* 0x000fe400078e026a */
[-C--:B0-----:R-:W-:Y:S01]  /*2b30*/  IMAD.WIDE R6, R27, R82.reuse, c[0x0][0x168] ;  /* 0x00005a001b067625 */ /* 0x081fe200078e0252 */
[----:B------:R0:W5:Y:S03]  /*2b40*/  LDG.E.CONSTANT R106, [R8.64] ;  /* 0x00000004086a7981 */ /* 0x000166000c1e9900 */
[----:B------:R-:W-:Y:S01]  /*2b50*/  IMAD R110, R30, 0x258, R73 ;  /* 0x000002581e6e7824 */ /* 0x000fe200078e0249 */
[----:B------:R1:W5:Y:S01]  /*2b60*/  LDG.E.CONSTANT R102, [R6.64] ;  /* 0x0000000406667981 */ /* 0x000362000c1e9900 */
[----:B------:R-:W-:-:S04]  /*2b70*/  IMAD.WIDE R4, R5, R82, c[0x0][0x168] ;  /* 0x00005a0005047625 */ /* 0x000fc800078e0252 */
[C---:B0-----:R-:W-:Y:S01]  /*2b80*/  IMAD R8, R30.reuse, 0x258, R41 ;  /* 0x000002581e087824 */ /* 0x041fe200078e0229 */
[----:B------:R0:W5:Y:S01]  /*2b90*/  LDG.E.CONSTANT R104, [R4.64] ;  /* 0x0000000404687981 */ /* 0x000162000c1e9900 */
[C---:B------:R-:W-:Y:S02]  /*2ba0*/  IMAD R27, R119.reuse, 0x5, R110 ;  /* 0x00000005771b7824 */ /* 0x040fe400078e026e */
[----:B------:R-:W-:Y:S01]  /*2bb0*/  IMAD R9, R119, 0x5, R8 ;  /* 0x0000000577097824 */ /* 0x000fe200078e0208 */
[----:B------:R0:W5:Y:S01]  /*2bc0*/  LDG.E.CONSTANT R110, [R2.64+0x9600] ;  /* 0x00960004026e7981 */ /* 0x000162000c1e9900 */
[C---:B-1----:R-:W-:Y:S02]  /*2bd0*/  IMAD R6, R30.reuse, 0x258, R57 ;  /* 0x000002581e067824 */ /* 0x042fe400078e0239 */
[C---:B------:R-:W-:Y:S02]  /*2be0*/  IMAD R8, R30.reuse, 0x258, R87 ;  /* 0x000002581e087824 */ /* 0x040fe400078e0257 */
[----:B------:R-:W-:-:S02]  /*2bf0*/  IMAD R130, R30, 0x258, R55 ;  /* 0x000002581e827824 */ /* 0x000fc400078e0237 */
[----:B0-----:R-:W-:-:S04]  /*2c00*/  IMAD.WIDE R4, R27, R82, c[0x0][0x168] ;  /* 0x00005a001b047625 */ /* 0x001fc800078e0252 */
[----:B------:R-:W-:Y:S01]  /*2c10*/  IMAD R7, R119, 0x5, R6 ;  /* 0x0000000577077824 */ /* 0x000fe200078e0206 */
[----:B------:R0:W5:Y:S01]  /*2c20*/  LDG.E.CONSTANT R124, [R4.64] ;  /* 0x00000004047c7981 */ /* 0x000162000c1e9900 */
[----:B------:R-:W-:-:S04]  /*2c30*/  IMAD.WIDE R2, R9, R82, c[0x0][0x168] ;  /* 0x00005a0009027625 */ /* 0x000fc800078e0252 */
[C---:B------:R-:W-:Y:S01]  /*2c40*/  IMAD R11, R119.reuse, 0x5, R8 ;  /* 0x00000005770b7824 */ /* 0x040fe200078e0208 */
[----:B------:R1:W5:Y:S01]  /*2c50*/  LDG.E.CONSTANT R128, [R2.64] ;  /* 0x0000000402807981 */ /* 0x000362000c1e9900 */
[----:B------:R-:W-:Y:S02]  /*2c60*/  IMAD R8, R30, 0x258, R71 ;  /* 0x000002581e087824 */ /* 0x000fe400078e0247 */
[----:B------:R-:W-:Y:S02]  /*2c70*/  IMAD R9, R119, 0x5, R130 ;  /* 0x0000000577097824 */ /* 0x000fe400078e0282 */
[----:B------:R-:W-:-:S04]  /*2c80*/  IMAD.WIDE R6, R7, R82, c[0x0][0x168] ;  /* 0x00005a0007067625 */ /* 0x000fc800078e0252 */
[-C--:B------:R-:W-:Y:S01]  /*2c90*/  IMAD.WIDE R10, R11, R82.reuse, c[0x0][0x168] ;  /* 0x00005a000b0a7625 */ /* 0x080fe200078e0252 */
[----:B------:R1:W5:Y:S03]  /*2ca0*/  LDG.E.CONSTANT R126, [R6.64] ;  /* 0x00000004067e7981 */ /* 0x000366000c1e9900 */
[----:B0-----:R-:W-:Y:S02]  /*2cb0*/  IMAD R5, R119, 0x5, R8 ;  /* 0x0000000577057824 */ /* 0x001fe400078e0208 */
[----:B------:R-:W-:Y:S01]  /*2cc0*/  IMAD.WIDE R8, R9, R82, c[0x0][0x168] ;  /* 0x00005a0009087625 */ /* 0x000fe200078e0252 */
[----:B------:R0:W5:Y:S03]  /*2cd0*/  LDG.E.CONSTANT R10, [R10.64] ;  /* 0x000000040a0a7981 */ /* 0x000166000c1e9900 */
[C---:B-1----:R-:W-:Y:S01]  /*2ce0*/  IMAD R2, R30.reuse, 0x258, R39 ;  /* 0x000002581e027824 */ /* 0x042fe200078e0227 */
[----:B------:R1:W5:Y:S01]  /*2cf0*/  LDG.E.CONSTANT R130, [R8.64] ;  /* 0x0000000408827981 */ /* 0x000362000c1e9900 */
[----:B------:R-:W-:-:S02]  /*2d00*/  IMAD R132, R30, 0x258, R69 ;  /* 0x000002581e847824 */ /* 0x000fc400078e0245 */
[----:B------:R-:W-:-:S04]  /*2d10*/  IMAD.WIDE R4, R5, R82, c[0x0][0x168] ;  /* 0x00005a0005047625 */ /* 0x000fc800078e0252 */
[C---:B------:R-:W-:Y:S02]  /*2d20*/  IMAD R7, R119.reuse, 0x5, R2 ;  /* 0x0000000577077824 */ /* 0x040fe400078e0202 */
[----:B0-----:R-:W-:Y:S02]  /*2d30*/  IMAD R11, R119, 0x5, R132 ;  /* 0x00000005770b7824 */ /* 0x001fe400078e0284 */
[C---:B------:R-:W-:Y:S02]  /*2d40*/  IMAD R2, R30.reuse, 0x258, R85 ;  /* 0x000002581e027824 */ /* 0x040fe400078e0255 */
[C---:B-1----:R-:W-:Y:S02]  /*2d50*/  IMAD R8, R30.reuse, 0x258, R53 ;  /* 0x000002581e087824 */ /* 0x042fe400078e0235 */
[----:B------:R-:W-:Y:S02]  /*2d60*/  IMAD R134, R30, 0x258, R37 ;  /* 0x000002581e867824 */ /* 0x000fe400078e0225 */
[----:B------:R-:W-:-:S04]  /*2d70*/  IMAD.WIDE R6, R7, R82, c[0x0][0x168] ;  /* 0x00005a0007067625 */ /* 0x000fc800078e0252 */
[C---:B------:R-:W-:Y:S01]  /*2d80*/  IMAD R3, R119.reuse, 0x5, R2 ;  /* 0x0000000577037824 */ /* 0x040fe200078e0202 */
[----:B------:R0:W5:Y:S01]  /*2d90*/  LDG.E.CONSTANT R132, [R6.64] ;  /* 0x0000000406847981 */ /* 0x000162000c1e9900 */
[----:B------:R-:W-:Y:S02]  /*2da0*/  IMAD R9, R119, 0x5, R8 ;  /* 0x0000000577097824 */ /* 0x000fe400078e0208 */
[----:B------:R-:W-:-:S04]  /*2db0*/  IMAD.WIDE R12, R15, R82, c[0x0][0x168] ;  /* 0x00005a000f0c7625 */ /* 0x000fc800078e0252 */
[-C--:B------:R-:W-:Y:S02]  /*2dc0*/  IMAD.WIDE R2, R3, R82.reuse, c[0x0][0x168] ;  /* 0x00005a0003027625 */ /* 0x080fe400078e0252 */
[----:B------:R-:W5:Y:S02]  /*2dd0*/  LDG.E.CONSTANT R12, [R12.64] ;  /* 0x000000040c0c7981 */ /* 0x000f64000c1e9900 */
[-C--:B------:R-:W-:Y:S02]  /*2de0*/  IMAD.WIDE R8, R9, R82.reuse, c[0x0][0x168] ;  /* 0x00005a0009087625 */ /* 0x080fe400078e0252 */
[----:B------:R-:W5:Y:S04]  /*2df0*/  LDG.E.CONSTANT R2, [R2.64] ;  /* 0x0000000402027981 */ /* 0x000f68000c1e9900 */
[----:B------:R-:W5:Y:S04]  /*2e00*/  LDG.E.CONSTANT R8, [R8.64] ;  /* 0x0000000408087981 */ /* 0x000f68000c1e9900 */
[----:B--2---:R1:W-:Y:S04]  /*2e10*/  STS [R101.X4+0x17a0], R26 ;  /* 0x0017a01a65007388 */ /* 0x0043e80000004800 */
[----:B-1----:R1:W2:Y:S02]  /*2e20*/  LDG.E.CONSTANT R26, [R4.64] ;  /* 0x00000004041a7981 */ /* 0x0022a4000c1e9900 */
[----:B-1----:R-:W-:-:S04]  /*2e30*/  IMAD.WIDE R4, R11, R82, c[0x0][0x168] ;  /* 0x00005a000b047625 */ /* 0x002fc800078e0252 */
[----:B------:R-:W-:Y:S02]  /*2e40*/  IMAD R11, R119, 0x5, R134 ;  /* 0x00000005770b7824 */ /* 0x000fe400078e0286 */
[----:B------:R-:W2:Y:S02]  /*2e50*/  LDG.E.CONSTANT R4, [R4.64] ;  /* 0x0000000404047981 */ /* 0x000ea4000c1e9900 */
[----:B0-----:R-:W-:-:S06]  /*2e60*/  IMAD.WIDE R6, R11, R82, c[0x0][0x168] ;  /* 0x00005a000b067625 */ /* 0x001fcc00078e0252 */
[----:B------:R-:W2:Y:S04]  /*2e70*/  LDG.E.CONSTANT R6, [R6.64] ;  /* 0x0000000406067981 */ /* 0x000ea8000c1e9900 */
[----:B---3--:R-:W-:Y:S04]  /*2e80*/  STS [R101.X4+0x35a0], R120 ;  /* 0x0035a07865007388 */ /* 0x008fe80000004800 */
[----:B----4-:R-:W-:Y:S04]  /*2e90*/  STS [R101.X4+0x44a0], R118 ;  /* 0x0044a07665007388 */ /* 0x010fe80000004800 */
[----:B-----5:R-:W-:Y:S04]  /*2ea0*/  STS [R101.X4+0x53a0], R116 ;  /* 0x0053a07465007388 */ /* 0x020fe80000004800 */
[----:B------:R-:W-:Y:S04]  /*2eb0*/  STS [R101.X4+0x62a0], R114 ;  /* 0x0062a07265007388 */ /* 0x000fe80000004800 */
        /* <DEDUP_REMOVED lines=27> */
[----:B------:R-:W-:Y:S01]  /*3070*/  STS [R101.X4+0x7aa0], R130 ;  /* 0x007aa08265007388 */ /* 0x000fe20000004800 */
[----:B------:R-:W-:-:S03]  /*3080*/  HFMA2.MMA R127, -RZ, RZ, 0, 0 ;  /* 0x00000000ff7f7435 */ /* 0x000fc600000001ff */
[----:B------:R-:W-:Y:S04]  /*3090*/  STS [R101.X4+0x7da0], R132 ;  /* 0x007da08465007388 */ /* 0x000fe80000004800 */
[----:B------:R-:W-:Y:S04]  /*30a0*/  STS [R101.X4+0x65a0], R12 ;  /* 0x0065a00c65007388 */ /* 0x000fe80000004800 */
[----:B------:R-:W-:Y:S04]  /*30b0*/  STS [R101.X4+0x83a0], R2 ;  /* 0x0083a00265007388 */ /* 0x000fe80000004800 */
[----:B------:R-:W-:Y:S04]  /*30c0*/  STS [R101.X4+0x89a0], R8 ;  /* 0x0089a00865007388 */ /* 0x000fe80000004800 */
[----:B--2---:R-:W-:Y:S04]  /*30d0*/  STS [R101.X4+0x77a0], R26 ;  /* 0x0077a01a65007388 */ /* 0x004fe80000004800 */
[----:B------:R-:W-:Y:S04]  /*30e0*/  STS [R101.X4+0x86a0], R4 ;  /* 0x0086a00465007388 */ /* 0x000fe80000004800 */
[----:B------:R-:W-:Y:S04]  /*30f0*/  STS [R101.X4+0x8ca0], R6 ;  /* 0x008ca00665007388 */ /* 0x000fe80000004800 */
[----:B------:R-:W-:Y:S06]  /*3100*/  BAR.SYNC 0x0 ;  /* 0x0000000000007b1d */ /* 0x000fec0000000000 */
.L_x_5:
[----:B------:R-:W-:Y:S01]  /*3110*/  LEA R28, R42, R127, 0x2 ;  /* 0x0000007f2a1c7211 */ /* 0x000fe200078e10ff */
[C---:B------:R-:W-:Y:S01]  /*3120*/  IMAD R84, R127.reuse, 0x12, R44 ;  /* 0x000000127f547824 */ /* 0x040fe200078e022c */
[----:B------:R-:W-:-:S03]  /*3130*/  IADD3 R127, R127, 0x1, RZ ;  /* 0x000000017f7f7810 */ /* 0x000fc60007ffe0ff */
[----:B------:R-:W-:Y:S01]  /*3140*/  IMAD R84, R84, 0x15, RZ ;  /* 0x0000001554547824 */ /* 0x000fe200078e02ff */
[----:B------:R-:W-:Y:S01]  /*3150*/  ISETP.NE.AND P6, PT, R127, 0x4, PT ;  /* 0x000000047f00780c */ /* 0x000fe20003fc5270 */
[----:B------:R-:W-:-:S03]  /*3160*/  IMAD R28, R28, 0x1e, RZ ;  /* 0x0000001e1c1c7824 */ /* 0x000fc600078e02ff */
[----:B------:R-:W-:Y:S04]  /*3170*/  LDS R12, [R84.X4] ;  /* 0x00000000540c7984 */ /* 0x000fe80000004800 */
[----:B------:R-:W0:Y:S04]  /*3180*/  LDS.64 R26, [R28.X4+0x17a0] ;  /* 0x0017a0001c1a7984 */ /* 0x000e280000004a00 */
[----:B------:R-:W-:Y:S04]  /*3190*/  LDS R15, [R84.X4+0xfc] ;  /* 0x0000fc00540f7984 */ /* 0x000fe80000004800 */
[----:B------:R-:W1:Y:S04]  /*31a0*/  LDS.64 R2, [R28.X4+0x17b0] ;  /* 0x0017b0001c027984 */ /* 0x000e680000004a00 */
[----:B------:R-:W-:Y:S04]  /*31b0*/  LDS R16, [R84.X4+0x1f8] ;  /* 0x0001f80054107984 */ /* 0x000fe80000004800 */
[----:B------:R-:W2:Y:S04]  /*31c0*/  LDS.64 R4, [R28.X4+0x17c8] ;  /* 0x0017c8001c047984 */ /* 0x000ea80000004a00 */
[----:B------:R-:W3:Y:S04]  /*31d0*/  LDS R88, [R84.X4+0x1c] ;  /* 0x00001c0054587984 */ /* 0x000ee80000004800 */
[----:B------:R-:W4:Y:S04]  /*31e0*/  LDS R90, [R84.X4+0x118] ;  /* 0x00011800545a7984 */ /* 0x000f280000004800 */
[----:B------:R-:W-:Y:S04]  /*31f0*/  LDS R18, [R84.X4+0x2f4] ;  /* 0x0002f40054127984 */ /* 0x000fe80000004800 */
[----:B------:R-:W5:Y:S04]  /*3200*/  LDS.64 R6, [R28.X4+0x17d8] ;  /* 0x0017d8001c067984 */ /* 0x000f680000004a00 */
[----:B------:R-:W5:Y:S04]  /*3210*/  LDS R92, [R84.X4+0x214] ;  /* 0x00021400545c7984 */ /* 0x000f680000004800 */
[----:B------:R-:W-:Y:S01]  /*3220*/  LDS R20, [R84.X4+0x3f0] ;  /* 0x0003f00054147984 */ /* 0x000fe20000004800 */
[----:B0-----:R-:W-:-:S03]  /*3230*/  FFMA R14, R26, R12, R125 ;  /* 0x0000000c1a0e7223 */ /* 0x001fc6000000007d */
[----:B------:R-:W0:Y:S04]  /*3240*/  LDS.64 R8, [R28.X4+0x17f0] ;  /* 0x0017f0001c087984 */ /* 0x000e280000004a00 */
[----:B------:R-:W-:Y:S01]  /*3250*/  LDS R22, [R84.X4+0x4ec] ;  /* 0x0004ec0054167984 */ /* 0x000fe20000004800 */
[----:B-1----:R-:W-:-:S03]  /*3260*/  FFMA R15, R3, R15, R14 ;  /* 0x0000000f030f7223 */ /* 0x002fc6000000000e */
[----:B------:R-:W1:Y:S04]  /*3270*/  LDS.64 R10, [R28.X4+0x1800] ;  /* 0x001800001c0a7984 */ /* 0x000e680000004a00 */
[----:B------:R-:W1:Y:S01]  /*3280*/  LDS R94, [R84.X4+0x310] ;  /* 0x00031000545e7984 */ /* 0x000e620000004800 */
[----:B--2---:R-:W-:-:S03]  /*3290*/  FFMA R16, R4, R16, R15 ;  /* 0x0000001004107223 */ /* 0x004fc6000000000f */
[----:B------:R-:W2:Y:S01]  /*32a0*/  LDS R24, [R84.X4+0x4] ;  /* 0x0000040054187984 */ /* 0x000ea20000004800 */
[----:B---3--:R-:W-:-:S03]  /*32b0*/  FFMA R88, R26, R88, R123 ;  /* 0x000000581a587223 */ /* 0x008fc6000000007b */
[----:B------:R-:W3:Y:S01]  /*32c0*/  LDS R129, [R84.X4+0x100] ;  /* 0x0001000054817984 */ /* 0x000ee20000004800 */
[----:B----4-:R-:W-:-:S03]  /*32d0*/  FFMA R123, R3, R90, R88 ;  /* 0x0000005a037b7223 */ /* 0x010fc60000000058 */
[----:B------:R-:W4:Y:S04]  /*32e0*/  LDS.64 R12, [R28.X4+0x17b8] ;  /* 0x0017b8001c0c7984 */ /* 0x000f280000004a00 */
[----:B------:R-:W4:Y:S01]  /*32f0*/  LDS R96, [R84.X4+0x40c] ;  /* 0x00040c0054607984 */ /* 0x000f220000004800 */
[----:B-----5:R-:W-:-:S03]  /*3300*/  FFMA R125, R7, R18, R16 ;  /* 0x00000012077d7223 */ /* 0x020fc60000000010 */
[----:B------:R-:W5:Y:S01]  /*3310*/  LDS R86, [R84.X4+0x1fc] ;  /* 0x0001fc0054567984 */ /* 0x000f620000004800 */
[----:B------:R-:W-:-:S03]  /*3320*/  FFMA R92, R4, R92, R123 ;  /* 0x0000005c045c7223 */ /* 0x000fc6000000007b */
[----:B------:R-:W5:Y:S04]  /*3330*/  LDS R100, [R84.X4+0x38] ;  /* 0x0000380054647984 */ /* 0x000f680000004800 */
[----:B------:R-:W5:Y:S01]  /*3340*/  LDS R98, [R84.X4+0x508] ;  /* 0x0005080054627984 */ /* 0x000f620000004800 */
[----:B0-----:R-:W-:-:S03]  /*3350*/  FFMA R20, R8, R20, R125 ;  /* 0x0000001408147223 */ /* 0x001fc6000000007d */
[----:B------:R-:W0:Y:S04]  /*3360*/  LDS R131, [R84.X4+0x2f8] ;  /* 0x0002f80054837984 */ /* 0x000e280000004800 */
[----:B------:R-:W0:Y:S01]  /*3370*/  LDS.64 R14, [R28.X4+0x17e0] ;  /* 0x0017e0001c0e7984 */ /* 0x000e220000004a00 */
[----:B-1----:R-:W-:-:S03]  /*3380*/  FFMA R20, R11, R22, R20 ;  /* 0x000000160b147223 */ /* 0x002fc60000000014 */
[----:B------:R-:W1:Y:S01]  /*3390*/  LDS R102, [R84.X4+0x134] ;  /* 0x0001340054667984 */ /* 0x000e620000004800 */
[----:B------:R-:W-:-:S03]  /*33a0*/  FFMA R123, R7, R94, R92 ;  /* 0x0000005e077b7223 */ /* 0x000fc6000000005c */
[----:B------:R-:W1:Y:S01]  /*33b0*/  LDS R88, [R84.X4+0x230] ;  /* 0x0002300054587984 */ /* 0x000e620000004800 */
[----:B--2---:R-:W-:Y:S02]  /*33c0*/  FFMA R16, R26, R24, R19 ;  /* 0x000000181a107223 */ /* 0x004fe40000000013 */
[----:B------:R-:W-:Y:S01]  /*33d0*/  FFMA R20, R24, R27, R20 ;  /* 0x0000001b18147223 */ /* 0x000fe20000000014 */
[----:B------:R-:W2:Y:S01]  /*33e0*/  LDS R133, [R84.X4+0x20] ;  /* 0x0000200054857984 */ /* 0x000ea20000004800 */
[----:B---3--:R-:W-:-:S03]  /*33f0*/  FFMA R19, R3, R129, R16 ;  /* 0x0000008103137223 */ /* 0x008fc60000000010 */
[----:B------:R-:W3:Y:S01]  /*3400*/  LDS R90, [R84.X4+0x32c] ;  /* 0x00032c00545a7984 */ /* 0x000ee20000004800 */
[----:B----4-:R-:W-:-:S03]  /*3410*/  FFMA R20, R129, R12, R20 ;  /* 0x0000000c81147223 */ /* 0x010fc60000000014 */
[----:B------:R-:W4:Y:S01]  /*3420*/  LDS R18, [R84.X4+0x3f4] ;  /* 0x0003f40054127984 */ /* 0x000f220000004800 */
[----:B------:R-:W-:-:S03]  /*3430*/  FFMA R96, R8, R96, R123 ;  /* 0x0000006008607223 */ /* 0x000fc6000000007b */
[----:B------:R-:W4:Y:S01]  /*3440*/  LDS R125, [R84.X4+0x11c] ;  /* 0x00011c00547d7984 */ /* 0x000f220000004800 */
[----:B-----5:R-:W-:Y:S02]  /*3450*/  FFMA R16, R4, R86, R19 ;  /* 0x0000005604107223 */ /* 0x020fe40000000013 */
[----:B------:R-:W-:Y:S01]  /*3460*/  FFMA R20, R86, R5, R20 ;  /* 0x0000000556147223 */ /* 0x000fe20000000014 */
[----:B------:R-:W5:Y:S01]  /*3470*/  LDS R92, [R84.X4+0x428] ;  /* 0x00042800545c7984 */ /* 0x000f620000004800 */
[----:B------:R-:W-:-:S03]  /*3480*/  FFMA R100, R26, R100, R17 ;  /* 0x000000641a647223 */ /* 0x000fc60000000011 */
[----:B------:R-:W5:Y:S01]  /*3490*/  LDS R22, [R84.X4+0x218] ;  /* 0x0002180054167984 */ /* 0x000f620000004800 */
[----:B------:R-:W-:-:S03]  /*34a0*/  FFMA R96, R11, R98, R96 ;  /* 0x000000620b607223 */ /* 0x000fc60000000060 */
[----:B------:R-:W5:Y:S01]  /*34b0*/  LDS R94, [R84.X4+0x524] ;  /* 0x00052400545e7984 */ /* 0x000f620000004800 */
[----:B0-----:R-:W-:-:S03]  /*34c0*/  FFMA R19, R7, R131, R16 ;  /* 0x0000008307137223 */ /* 0x001fc60000000010 */
[----:B------:R-:W0:Y:S01]  /*34d0*/  LDS R129, [R84.X4+0x314] ;  /* 0x0003140054817984 */ /* 0x000e220000004800 */
[----:B------:R-:W-:-:S03]  /*34e0*/  FFMA R98, R131, R14, R20 ;  /* 0x0000000e83627223 */ /* 0x000fc60000000014 */
[----:B------:R-:W0:Y:S01]  /*34f0*/  LDS R24, [R84.X4+0x410] ;  /* 0x0004100054187984 */ /* 0x000e220000004800 */
[----:B-1----:R-:W-:-:S03]  /*3500*/  FFMA R131, R3, R102, R100 ;  /* 0x0000006603837223 */ /* 0x002fc60000000064 */
[----:B------:R-:W1:Y:S01]  /*3510*/  LDS R86, [R84.X4+0x3c] ;  /* 0x00003c0054567984 */ /* 0x000e620000004800 */
[----:B------:R-:W-:-:S03]  /*3520*/  FFMA R88, R4, R88, R131 ;  /* 0x0000005804587223 */ /* 0x000fc60000000083 */
[----:B------:R-:W1:Y:S01]  /*3530*/  LDS R137, [R84.X4+0x138] ;  /* 0x0001380054897984 */ /* 0x000e620000004800 */
[----:B--2---:R-:W-:Y:S02]  /*3540*/  FFMA R20, R26, R133, R0 ;  /* 0x000000851a147223 */ /* 0x004fe40000000000 */
[----:B------:R-:W-:Y:S01]  /*3550*/  FFMA R96, R133, R27, R96 ;  /* 0x0000001b85607223 */ /* 0x000fe20000000060 */
[----:B------:R-:W-:Y:S01]  /*3560*/  LDS R135, [R84.X4+0x24] ;  /* 0x0000240054877984 */ /* 0x000fe20000004800 */
[----:B---3--:R-:W-:-:S03]  /*3570*/  FFMA R131, R7, R90, R88 ;  /* 0x0000005a07837223 */ /* 0x008fc60000000058 */
[----:B------:R-:W2:Y:S01]  /*3580*/  LDS R88, [R84.X4+0x234] ;  /* 0x0002340054587984 */ /* 0x000ea20000004800 */
[----:B----4-:R-:W-:Y:S02]  /*3590*/  FFMA R0, R8, R18, R19 ;  /* 0x0000001208007223 */ /* 0x010fe40000000013 */
[----:B------:R-:W-:Y:S01]  /*35a0*/  FFMA R98, R18, R9, R98 ;  /* 0x0000000912627223 */ /* 0x000fe20000000062 */
[----:B------:R-:W3:Y:S01]  /*35b0*/  LDS R123, [R84.X4+0x4f0] ;  /* 0x0004f000547b7984 */ /* 0x000ee20000004800 */
[----:B------:R-:W-:Y:S02]  /*35c0*/  FFMA R19, R3, R125, R20 ;  /* 0x0000007d03137223 */ /* 0x000fe40000000014 */
[----:B------:R-:W-:Y:S01]  /*35d0*/  FFMA R96, R125, R12, R96 ;  /* 0x0000000c7d607223 */ /* 0x000fe20000000060 */
[----:B------:R-:W4:Y:S01]  /*35e0*/  LDS.64 R16, [R28.X4+0x1808] ;  /* 0x001808001c107984 */ /* 0x000f220000004a00 */
[----:B-----5:R-:W-:-:S03]  /*35f0*/  FFMA R92, R8, R92, R131 ;  /* 0x0000005c085c7223 */ /* 0x020fc60000000083 */
[----:B------:R-:W5:Y:S01]  /*3600*/  LDS R133, [R84.X4+0x50c] ;  /* 0x00050c0054857984 */ /* 0x000f620000004800 */
[----:B------:R-:W-:Y:S02]  /*3610*/  FFMA R20, R4, R22, R19 ;  /* 0x0000001604147223 */ /* 0x000fe40000000013 */
[----:B------:R-:W-:Y:S01]  /*3620*/  FFMA R96, R22, R5, R96 ;  /* 0x0000000516607223 */ /* 0x000fe20000000060 */
[----:B------:R-:W5:Y:S01]  /*3630*/  LDS R139, [R84.X4+0x330] ;  /* 0x00033000548b7984 */ /* 0x000f620000004800 */
[----:B------:R-:W-:-:S03]  /*3640*/  FFMA R92, R11, R94, R92 ;  /* 0x0000005e0b5c7223 */ /* 0x000fc6000000005c */
[----:B------:R-:W5:Y:S01]  /*3650*/  LDS R125, [R84.X4+0x8] ;  /* 0x00000800547d7984 */ /* 0x000f620000004800 */
[----:B0-----:R-:W-:Y:S02]  /*3660*/  FFMA R131, R7, R129, R20 ;  /* 0x0000008107837223 */ /* 0x001fe40000000014 */
[----:B------:R-:W-:Y:S01]  /*3670*/  FFMA R96, R129, R14, R96 ;  /* 0x0000000e81607223 */ /* 0x000fe20000000060 */
[----:B------:R-:W0:Y:S01]  /*3680*/  LDS.64 R18, [R28.X4+0x17a8] ;  /* 0x0017a8001c127984 */ /* 0x000e220000004a00 */
[----:B------:R-:W-:Y:S02]  /*3690*/  FFMA R20, R8, R24, R131 ;  /* 0x0000001808147223 */ /* 0x000fe40000000083 */
[----:B------:R-:W-:Y:S01]  /*36a0*/  FFMA R96, R24, R9, R96 ;  /* 0x0000000918607223 */ /* 0x000fe20000000060 */
[----:B------:R-:W0:Y:S01]  /*36b0*/  LDS R94, [R84.X4+0x42c] ;  /* 0x00042c00545e7984 */ /* 0x000e220000004800 */
[----:B-1----:R-:W-:Y:S02]  /*36c0*/  FFMA R22, R26, R86, R21 ;  /* 0x000000561a167223 */ /* 0x002fe40000000015 */
[----:B------:R-:W-:Y:S01]  /*36d0*/  FFMA R92, R86, R27, R92 ;  /* 0x0000001b565c7223 */ /* 0x000fe2000000005c */
[----:B------:R-:W1:Y:S01]  /*36e0*/  LDS R129, [R84.X4+0x528] ;  /* 0x0005280054817984 */ /* 0x000e620000004800 */
[----:B------:R-:W-:-:S02]  /*36f0*/  FFMA R21, R3, R137, R22 ;  /* 0x0000008903157223 */ /* 0x000fc40000000016 */
[----:B------:R-:W-:Y:S01]  /*3700*/  FFMA R92, R137, R12, R92 ;  /* 0x0000000c895c7223 */ /* 0x000fe2000000005c */
[----:B------:R-:W1:Y:S04]  /*3710*/  LDS R131, [R84.X4+0x40] ;  /* 0x0000400054837984 */ /* 0x000e680000004800 */
[----:B------:R-:W1:Y:S01]  /*3720*/  LDS R24, [R84.X4+0x104] ;  /* 0x0001040054187984 */ /* 0x000e620000004800 */
[----:B--2---:R-:W-:Y:S02]  /*3730*/  FFMA R86, R4, R88, R21 ;  /* 0x0000005804567223 */ /* 0x004fe40000000015 */
[----:B------:R-:W-:Y:S01]  /*3740*/  FFMA R92, R88, R5, R92 ;  /* 0x00000005585c7223 */ /* 0x000fe2000000005c */
[----:B------:R-:W2:Y:S01]  /*3750*/  LDS R90, [R84.X4+0x120] ;  /* 0x00012000545a7984 */ /* 0x000ea20000004800 */
[----:B------:R-:W-:-:S02]  /*3760*/  FFMA R88, R26, R135, R23 ;  /* 0x000000871a587223 */ /* 0x000fc40000000017 */
[----:B---3--:R-:W-:Y:S01]  /*3770*/  FFMA R0, R11, R123, R0 ;  /* 0x0000007b0b007223 */ /* 0x008fe20000000000 */
[----:B------:R-:W-:Y:S01]  /*3780*/  LDS R100, [R84.X4+0x238] ;  /* 0x0002380054647984 */ /* 0x000fe20000004800 */
[-C--:B----4-:R-:W-:Y:S02]  /*3790*/  FFMA R98, R123, R16.reuse, R98 ;  /* 0x000000107b627223 */ /* 0x090fe40000000062 */
[----:B-----5:R-:W-:Y:S01]  /*37a0*/  FFMA R20, R11, R133, R20 ;  /* 0x000000850b147223 */ /* 0x020fe20000000014 */
[----:B------:R-:W-:Y:S01]  /*37b0*/  LDS R104, [R84.X4+0x430] ;  /* 0x0004300054687984 */ /* 0x000fe20000004800 */
[----:B------:R-:W-:Y:S02]  /*37c0*/  FFMA R96, R133, R16, R96 ;  /* 0x0000001085607223 */ /* 0x000fe40000000060 */
[----:B------:R-:W-:Y:S01]  /*37d0*/  FFMA R23, R7, R139, R86 ;  /* 0x0000008b07177223 */ /* 0x000fe20000000056 */
[----:B------:R-:W-:Y:S01]  /*37e0*/  LDS R108, [R84.X4+0x248] ;  /* 0x00024800546c7984 */ /* 0x000fe20000004800 */
[----:B------:R-:W-:-:S02]  /*37f0*/  FFMA R139, R139, R14, R92 ;  /* 0x0000000e8b8b7223 */ /* 0x000fc4000000005c */
[----:B------:R-:W-:Y:S01]  /*3800*/  FFMA R22, R26, R125, R25 ;  /* 0x0000007d1a167223 */ /* 0x000fe20000000019 */
[----:B------:R-:W3:Y:S01]  /*3810*/  LDS R92, [R84.X4+0x21c] ;  /* 0x00021c00545c7984 */ /* 0x000ee20000004800 */
[CC--:B------:R-:W-:Y:S02]  /*3820*/  FFMA R123, R125.reuse, R27.reuse, R0 ;  /* 0x0000001b7d7b7223 */ /* 0x0c0fe40000000000 */
[----:B0-----:R-:W-:Y:S01]  /*3830*/  FFMA R102, R125, R18, R98 ;  /* 0x000000127d667223 */ /* 0x001fe20000000062 */
[----:B------:R-:W0:Y:S01]  /*3840*/  LDS R0, [R84.X4+0x200] ;  /* 0x0002000054007984 */ /* 0x000e220000004800 */
[----:B------:R-:W-:Y:S02]  /*3850*/  FFMA R125, R135, R27, R20 ;  /* 0x0000001b877d7223 */ /* 0x000fe40000000014 */
[----:B------:R-:W-:Y:S01]  /*3860*/  FFMA R86, R8, R94, R23 ;  /* 0x0000005e08567223 */ /* 0x000fe20000000017 */
[----:B------:R-:W4:Y:S01]  /*3870*/  LDS.64 R20, [R28.X4+0x17d0] ;  /* 0x0017d0001c147984 */ /* 0x000f220000004a00 */
[----:B------:R-:W-:-:S02]  /*3880*/  FFMA R139, R94, R9, R139 ;  /* 0x000000095e8b7223 */ /* 0x000fc4000000008b */
[----:B-1----:R-:W-:Y:S01]  /*3890*/  FFMA R94, R11, R129, R86 ;  /* 0x000000810b5e7223 */ /* 0x002fe20000000056 */
[----:B------:R-:W1:Y:S01]  /*38a0*/  LDS R98, [R84.X4+0x13c] ;  /* 0x00013c0054627984 */ /* 0x000e620000004800 */
[----:B------:R-:W-:Y:S02]  /*38b0*/  FFMA R139, R129, R16, R139 ;  /* 0x00000010818b7223 */ /* 0x000fe4000000008b */
[----:B------:R-:W-:Y:S01]  /*38c0*/  FFMA R129, R131, R27, R94 ;  /* 0x0000001b83817223 */ /* 0x000fe2000000005e */
[----:B------:R-:W5:Y:S01]  /*38d0*/  LDS R86, [R84.X4+0x2fc] ;  /* 0x0002fc0054567984 */ /* 0x000f620000004800 */
[-C--:B------:R-:W-:Y:S02]  /*38e0*/  FFMA R135, R135, R18.reuse, R96 ;  /* 0x0000001287877223 */ /* 0x080fe40000000060 */
[----:B------:R-:W-:Y:S01]  /*38f0*/  FFMA R96, R26, R131, R29 ;  /* 0x000000831a607223 */ /* 0x000fe2000000001d */
[----:B------:R-:W5:Y:S01]  /*3900*/  LDS R94, [R84.X4+0x318] ;  /* 0x00031800545e7984 */ /* 0x000f620000004800 */
[----:B------:R-:W-:-:S02]  /*3910*/  FFMA R139, R131, R18, R139 ;  /* 0x00000012838b7223 */ /* 0x000fc4000000008b */
[CC--:B------:R-:W-:Y:S01]  /*3920*/  FFMA R131, R24.reuse, R13.reuse, R102 ;  /* 0x0000000d18837223 */ /* 0x0c0fe20000000066 */
[----:B------:R-:W-:Y:S01]  /*3930*/  LDS R26, [R84.X4+0x3f8] ;  /* 0x0003f800541a7984 */ /* 0x000fe20000004800 */
[C---:B------:R-:W-:Y:S02]  /*3940*/  FFMA R25, R3.reuse, R24, R22 ;  /* 0x0000001803197223 */ /* 0x040fe40000000016 */
[----:B--2---:R-:W-:Y:S01]  /*3950*/  FFMA R29, R3, R90, R88 ;  /* 0x0000005a031d7223 */ /* 0x004fe20000000058 */
[----:B------:R-:W2:Y:S01]  /*3960*/  LDS R102, [R84.X4+0x334] ;  /* 0x0003340054667984 */ /* 0x000ea20000004800 */
[-C--:B------:R-:W-:Y:S02]  /*3970*/  FFMA R123, R24, R12.reuse, R123 ;  /* 0x0000000c187b7223 */ /* 0x080fe4000000007b */
[C---:B------:R-:W-:Y:S01]  /*3980*/  FFMA R125, R90.reuse, R12, R125 ;  /* 0x0000000c5a7d7223 */ /* 0x040fe2000000007d */
[----:B------:R-:W-:Y:S01]  /*3990*/  LDS.64 R22, [R28.X4+0x17f8] ;  /* 0x0017f8001c167984 */ /* 0x000fe20000004a00 */
[----:B------:R-:W-:-:S03]  /*39a0*/  FFMA R135, R90, R13, R135 ;  /* 0x0000000d5a877223 */ /* 0x000fc60000000087 */
[----:B------:R-:W2:Y:S04]  /*39b0*/  LDS R88, [R84.X4+0x414] ;  /* 0x0004140054587984 */ /* 0x000ea80000004800 */
[----:B------:R-:W2:Y:S01]  /*39c0*/  LDS R90, [R84.X4+0x510] ;  /* 0x00051000545a7984 */ /* 0x000ea20000004800 */
[-C--:B---3--:R-:W-:Y:S02]  /*39d0*/  FFMA R125, R92, R5.reuse, R125 ;  /* 0x000000055c7d7223 */ /* 0x088fe4000000007d */
[----:B0-----:R-:W-:Y:S01]  /*39e0*/  FFMA R24, R4, R0, R25 ;  /* 0x0000000004187223 */ /* 0x001fe20000000019 */
[----:B------:R-:W-:Y:S01]  /*39f0*/  LDS R110, [R84.X4+0x344] ;  /* 0x00034400546e7984 */ /* 0x000fe20000004800 */
[C---:B------:R-:W-:Y:S02]  /*3a00*/  FFMA R123, R0.reuse, R5, R123 ;  /* 0x00000005007b7223 */ /* 0x040fe4000000007b */
[----:B----4-:R-:W-:Y:S01]  /*3a10*/  FFMA R131, R0, R20, R131 ;  /* 0x0000001400837223 */ /* 0x010fe20000000083 */
[----:B------:R-:W-:Y:S01]  /*3a20*/  LDS R112, [R84.X4+0x440] ;  /* 0x0004400054707984 */ /* 0x000fe20000004800 */
[----:B------:R-:W-:-:S02]  /*3a30*/  FFMA R0, R4, R92, R29 ;  /* 0x0000005c04007223 */ /* 0x000fc4000000001d */
[----:B-1----:R-:W-:Y:S01]  /*3a40*/  FFMA R3, R3, R98, R96 ;  /* 0x0000006203037223 */ /* 0x002fe20000000060 */
[----:B------:R-:W0:Y:S01]  /*3a50*/  LDS R29, [R84.X4+0x4f4] ;  /* 0x0004f400541d7984 */ /* 0x000e220000004800 */
[----:B------:R-:W-:Y:S02]  /*3a60*/  FFMA R135, R92, R20, R135 ;  /* 0x000000145c877223 */ /* 0x000fe40000000087 */
[----:B------:R-:W-:Y:S01]  /*3a70*/  FFMA R4, R4, R100, R3 ;  /* 0x0000006404047223 */ /* 0x000fe20000000003 */
[----:B------:R-:W1:Y:S01]  /*3a80*/  LDS R92, [R84.X4+0x52c] ;  /* 0x00052c00545c7984 */ /* 0x000e620000004800 */
[C---:B------:R-:W-:Y:S02]  /*3a90*/  FFMA R129, R98.reuse, R12, R129 ;  /* 0x0000000c62817223 */ /* 0x040fe40000000081 */
[----:B------:R-:W-:Y:S01]  /*3aa0*/  FFMA R139, R98, R13, R139 ;  /* 0x0000000d628b7223 */ /* 0x000fe2000000008b */
[----:B------:R-:W3:Y:S01]  /*3ab0*/  LDS R96, [R84.X4+0x28] ;  /* 0x0000280054607984 */ /* 0x000ee20000004800 */
[----:B-----5:R-:W-:-:S02]  /*3ac0*/  FFMA R3, R7, R86, R24 ;  /* 0x0000005607037223 */ /* 0x020fc40000000018 */
[C---:B------:R-:W-:Y:S01]  /*3ad0*/  FFMA R123, R86.reuse, R14, R123 ;  /* 0x0000000e567b7223 */ /* 0x040fe2000000007b */
[----:B------:R-:W-:Y:S01]  /*3ae0*/  LDS R98, [R84.X4+0x44] ;  /* 0x0000440054627984 */ /* 0x000fe20000004800 */
[-C--:B------:R-:W-:Y:S02]  /*3af0*/  FFMA R131, R86, R15.reuse, R131 ;  /* 0x0000000f56837223 */ /* 0x080fe40000000083 */
[C---:B------:R-:W-:Y:S01]  /*3b00*/  FFMA R25, R7.reuse, R94, R0 ;  /* 0x0000005e07197223 */ /* 0x040fe20000000000 */
[----:B------:R-:W4:Y:S01]  /*3b10*/  LDS R86, [R84.X4+0xc] ;  /* 0x00000c0054567984 */ /* 0x000f220000004800 */
[C---:B------:R-:W-:Y:S02]  /*3b20*/  FFMA R125, R94.reuse, R14, R125 ;  /* 0x0000000e5e7d7223 */ /* 0x040fe4000000007d */
[----:B------:R-:W-:Y:S01]  /*3b30*/  FFMA R135, R94, R15, R135 ;  /* 0x0000000f5e877223 */ /* 0x000fe20000000087 */
[----:B------:R-:W-:Y:S01]  /*3b40*/  LDS R114, [R84.X4+0x53c] ;  /* 0x00053c0054727984 */ /* 0x000fe20000004800 */
[----:B--2---:R-:W-:-:S02]  /*3b50*/  FFMA R7, R7, R102, R4 ;  /* 0x0000006607077223 */ /* 0x004fc40000000004 */
[----:B------:R-:W-:Y:S01]  /*3b60*/  FFMA R4, R8, R88, R25 ;  /* 0x0000005808047223 */ /* 0x000fe20000000019 */
[----:B------:R-:W-:Y:S01]  /*3b70*/  LDS R94, [R84.X4+0x108] ;  /* 0x00010800545e7984 */ /* 0x000fe20000004800 */
[C---:B------:R-:W-:Y:S02]  /*3b80*/  FFMA R125, R88.reuse, R9, R125 ;  /* 0x00000009587d7223 */ /* 0x040fe4000000007d */
[----:B------:R-:W-:Y:S01]  /*3b90*/  FFMA R135, R88, R22, R135 ;  /* 0x0000001658877223 */ /* 0x000fe20000000087 */
[----:B------:R-:W-:Y:S01]  /*3ba0*/  LDS.64 R24, [R28.X4+0x17c0] ;  /* 0x0017c0001c187984 */ /* 0x000fe20000004a00 */
[C---:B------:R-:W-:Y:S02]  /*3bb0*/  FFMA R129, R100.reuse, R5, R129 ;  /* 0x0000000564817223 */ /* 0x040fe40000000081 */
[----:B------:R-:W-:Y:S01]  /*3bc0*/  FFMA R139, R100, R20, R139 ;  /* 0x00000014648b7223 */ /* 0x000fe2000000008b */
[----:B------:R-:W2:Y:S01]  /*3bd0*/  LDS R88, [R84.X4+0x124] ;  /* 0x0001240054587984 */ /* 0x000ea20000004800 */
[----:B------:R-:W-:-:S02]  /*3be0*/  FFMA R0, R8, R26, R3 ;  /* 0x0000001a08007223 */ /* 0x000fc40000000003 */
[----:B------:R-:W-:Y:S01]  /*3bf0*/  FFMA R8, R8, R104, R7 ;  /* 0x0000006808087223 */ /* 0x000fe20000000007 */
[----:B------:R-:W5:Y:S01]  /*3c00*/  LDS R100, [R84.X4+0x140] ;  /* 0x0001400054647984 */ /* 0x000f620000004800 */
[C---:B------:R-:W-:Y:S02]  /*3c10*/  FFMA R129, R102.reuse, R14, R129 ;  /* 0x0000000e66817223 */ /* 0x040fe40000000081 */
[----:B------:R-:W-:Y:S01]  /*3c20*/  FFMA R139, R102, R15, R139 ;  /* 0x0000000f668b7223 */ /* 0x000fe2000000008b */
[----:B------:R-:W2:Y:S01]  /*3c30*/  LDS R7, [R84.X4+0x204] ;  /* 0x0002040054077984 */ /* 0x000ea20000004800 */
[CC--:B------:R-:W-:Y:S02]  /*3c40*/  FFMA R123, R26.reuse, R9.reuse, R123 ;  /* 0x000000091a7b7223 */ /* 0x0c0fe4000000007b */
[----:B------:R-:W-:Y:S01]  /*3c50*/  FFMA R26, R26, R22, R131 ;  /* 0x000000161a1a7223 */ /* 0x000fe20000000083 */
[----:B------:R-:W-:Y:S01]  /*3c60*/  LDS R102, [R84.X4+0x23c] ;  /* 0x00023c0054667984 */ /* 0x000fe20000004800 */
[----:B------:R-:W-:-:S02]  /*3c70*/  FFMA R129, R104, R9, R129 ;  /* 0x0000000968817223 */ /* 0x000fc40000000081 */
[----:B------:R-:W-:Y:S02]  /*3c80*/  FFMA R139, R104, R22, R139 ;  /* 0x00000016688b7223 */ /* 0x000fe4000000008b */
[----:B------:R-:W-:Y:S02]  /*3c90*/  FFMA R4, R11, R90, R4 ;  /* 0x0000005a0b047223 */ /* 0x000fe40000000004 */
[----:B0-----:R-:W-:Y:S02]  /*3ca0*/  FFMA R26, R29, R17, R26 ;  /* 0x000000111d1a7223 */ /* 0x001fe4000000001a */
[C---:B------:R-:W-:Y:S02]  /*3cb0*/  FFMA R0, R11.reuse, R29, R0 ;  /* 0x0000001d0b007223 */ /* 0x040fe40000000000 */
[----:B-1----:R-:W-:Y:S02]  /*3cc0*/  FFMA R8, R11, R92, R8 ;  /* 0x0000005c0b087223 */ /* 0x002fe40000000008 */
[----:B------:R-:W-:-:S02]  /*3cd0*/  FFMA R125, R90, R16, R125 ;  /* 0x000000105a7d7223 */ /* 0x000fc4000000007d */
[-C--:B------:R-:W-:Y:S02]  /*3ce0*/  FFMA R135, R90, R17.reuse, R135 ;  /* 0x000000115a877223 */ /* 0x080fe40000000087 */
[CC--:B------:R-:W-:Y:S01]  /*3cf0*/  FFMA R129, R92.reuse, R16.reuse, R129 ;  /* 0x000000105c817223 */ /* 0x0c0fe20000000081 */
[----:B------:R-:W0:Y:S01]  /*3d00*/  LDS R90, [R84.X4+0x220] ;  /* 0x00022000545a7984 */ /* 0x000e220000004800 */
[----:B------:R-:W-:Y:S02]  /*3d10*/  FFMA R139, R92, R17, R139 ;  /* 0x000000115c8b7223 */ /* 0x000fe4000000008b */
[----:B------:R-:W-:Y:S01]  /*3d20*/  FFMA R123, R29, R16, R123 ;  /* 0x000000101d7b7223 */ /* 0x000fe2000000007b */
[----:B------:R-:W-:Y:S01]  /*3d30*/  LDS R92, [R84.X4+0x31c] ;  /* 0x00031c00545c7984 */ /* 0x000fe20000004800 */
[-C--:B---3--:R-:W-:Y:S02]  /*3d40*/  FFMA R11, R96, R27.reuse, R4 ;  /* 0x0000001b600b7223 */ /* 0x088fe40000000004 */
[C---:B----4-:R-:W-:Y:S01]  /*3d50*/  FFMA R3, R86.reuse, R27, R0 ;  /* 0x0000001b56037223 */ /* 0x050fe20000000000 */
[----:B------:R-:W1:Y:S01]  /*3d60*/  LDS R4, [R84.X4+0x300] ;  /* 0x0003000054047984 */ /* 0x000e620000004800 */
[----:B------:R-:W-:-:S02]  /*3d70*/  FFMA R131, R86, R19, R26 ;  /* 0x0000001356837223 */ /* 0x000fc4000000001a */
[C---:B------:R-:W-:Y:S02]  /*3d80*/  FFMA R29, R98.reuse, R27, R8 ;  /* 0x0000001b621d7223 */ /* 0x040fe40000000008 */
[----:B------:R-:W3:Y:S01]  /*3d90*/  LDS.64 R26, [R28.X4+0x17e8] ;  /* 0x0017e8001c1a7984 */ /* 0x000ee20000004a00 */
[CC--:B------:R-:W-:Y:S02]  /*3da0*/  FFMA R104, R98.reuse, R18.reuse, R129 ;  /* 0x0000001262687223 */ /* 0x0c0fe40000000081 */
[-C--:B------:R-:W-:Y:S01]  /*3db0*/  FFMA R139, R98, R19.reuse, R139 ;  /* 0x00000013628b7223 */ /* 0x080fe2000000008b */
[----:B------:R-:W-:Y:S01]  /*3dc0*/  LDS R8, [R84.X4+0x3fc] ;  /* 0x0003fc0054087984 */ /* 0x000fe20000004800 */
[CC--:B------:R-:W-:Y:S02]  /*3dd0*/  FFMA R125, R96.reuse, R18.reuse, R125 ;  /* 0x00000012607d7223 */ /* 0x0c0fe4000000007d */
[----:B------:R-:W-:Y:S01]  /*3de0*/  FFMA R135, R96, R19, R135 ;  /* 0x0000001360877223 */ /* 0x000fe20000000087 */
[----:B------:R-:W4:Y:S01]  /*3df0*/  LDS R98, [R84.X4+0x338] ;  /* 0x0003380054627984 */ /* 0x000f220000004800 */
[----:B------:R-:W-:-:S02]  /*3e00*/  FFMA R123, R86, R18, R123 ;  /* 0x00000012567b7223 */ /* 0x000fc4000000007b */
[----:B--2---:R-:W-:Y:S02]  /*3e10*/  FFMA R86, R12, R88, R11 ;  /* 0x000000580c567223 */ /* 0x004fe4000000000b */
[CC--:B------:R-:W-:Y:S01]  /*3e20*/  FFMA R129, R88.reuse, R13.reuse, R125 ;  /* 0x0000000d58817223 */ /* 0x0c0fe2000000007d */
[----:B------:R-:W-:Y:S01]  /*3e30*/  LDS R11, [R84.X4+0x10] ;  /* 0x00001000540b7984 */ /* 0x000fe20000004800 */
[----:B------:R-:W-:Y:S02]  /*3e40*/  FFMA R135, R88, R24, R135 ;  /* 0x0000001858877223 */ /* 0x000fe40000000087 */
[C---:B------:R-:W-:Y:S01]  /*3e50*/  FFMA R0, R12.reuse, R94, R3 ;  /* 0x0000005e0c007223 */ /* 0x040fe20000000003 */
[----:B------:R-:W2:Y:S01]  /*3e60*/  LDS R88, [R84.X4+0x418] ;  /* 0x0004180054587984 */ /* 0x000ea20000004800 */
[----:B-----5:R-:W-:Y:S02]  /*3e70*/  FFMA R96, R12, R100, R29 ;  /* 0x000000640c607223 */ /* 0x020fe4000000001d */
[C---:B------:R-:W-:Y:S01]  /*3e80*/  FFMA R3, R94.reuse, R13, R123 ;  /* 0x0000000d5e037223 */ /* 0x040fe2000000007b */
[----:B------:R-:W5:Y:S01]  /*3e90*/  LDS R12, [R84.X4+0x4f8] ;  /* 0x0004f800540c7984 */ /* 0x000f620000004800 */
[----:B------:R-:W-:-:S02]  /*3ea0*/  FFMA R94, R94, R24, R131 ;  /* 0x000000185e5e7223 */ /* 0x000fc40000000083 */
[C---:B------:R-:W-:Y:S01]  /*3eb0*/  FFMA R131, R100.reuse, R13, R104 ;  /* 0x0000000d64837223 */ /* 0x040fe20000000068 */
[----:B------:R-:W-:Y:S01]  /*3ec0*/  LDS.64 R28, [R28.X4+0x1810] ;  /* 0x001810001c1c7984 */ /* 0x000fe20000004a00 */
[----:B------:R-:W-:Y:S02]  /*3ed0*/  FFMA R139, R100, R24, R139 ;  /* 0x00000018648b7223 */ /* 0x000fe4000000008b */
[C---:B------:R-:W-:Y:S01]  /*3ee0*/  FFMA R133, R7.reuse, R21, R94 ;  /* 0x0000001507857223 */ /* 0x040fe2000000005e */
[----:B------:R-:W5:Y:S01]  /*3ef0*/  LDS R100, [R84.X4+0x434] ;  /* 0x0004340054647984 */ /* 0x000f620000004800 */
[CC--:B------:R-:W-:Y:S02]  /*3f00*/  FFMA R123, R7.reuse, R5.reuse, R0 ;  /* 0x00000005077b7223 */ /* 0x0c0fe40000000000 */
[----:B------:R-:W-:Y:S01]  /*3f10*/  FFMA R106, R7, R20, R3 ;  /* 0x00000014076a7223 */ /* 0x000fe20000000003 */
[----:B------:R-:W5:Y:S01]  /*3f20*/  LDS R94, [R84.X4+0x514] ;  /* 0x00051400545e7984 */ /* 0x000f620000004800 */
[----:B0-----:R-:W-:-:S02]  /*3f30*/  FFMA R125, R90, R5, R86 ;  /* 0x000000055a7d7223 */ /* 0x001fc40000000056 */
[----:B------:R-:W-:Y:S01]  /*3f40*/  FFMA R5, R102, R5, R96 ;  /* 0x0000000566057223 */ /* 0x000fe20000000060 */
[----:B------:R-:W0:Y:S01]  /*3f50*/  LDS R104, [R84.X4+0x530] ;  /* 0x0005300054687984 */ /* 0x000e220000004800 */
[C---:B------:R-:W-:Y:S02]  /*3f60*/  FFMA R129, R90.reuse, R20, R129 ;  /* 0x000000145a817223 */ /* 0x040fe40000000081 */
[----:B------:R-:W-:Y:S01]  /*3f70*/  FFMA R135, R90, R21, R135 ;  /* 0x000000155a877223 */ /* 0x000fe20000000087 */
[----:B------:R-:W0:Y:S01]  /*3f80*/  LDS R7, [R84.X4+0x48] ;  /* 0x0000480054077984 */ /* 0x000e220000004800 */
[----:B-1----:R-:W-:Y:S02]  /*3f90*/  FFMA R0, R14, R4, R123 ;  /* 0x000000040e007223 */ /* 0x002fe4000000007b */
[C---:B------:R-:W-:Y:S01]  /*3fa0*/  FFMA R123, R4.reuse, R15, R106 ;  /* 0x0000000f047b7223 */ /* 0x040fe2000000006a */
[----:B------:R-:W1:Y:S01]  /*3fb0*/  LDS R3, [R84.X4+0x2c] ;  /* 0x00002c0054037984 */ /* 0x000e620000004800 */
[----:B---3--:R-:W-:-:S02]  /*3fc0*/  FFMA R133, R4, R26, R133 ;  /* 0x0000001a04857223 */ /* 0x008fc40000000085 */
[C---:B------:R-:W-:Y:S01]  /*3fd0*/  FFMA R4, R14.reuse, R92, R125 ;  /* 0x0000005c0e047223 */ /* 0x040fe2000000007d */
[----:B------:R-:W3:Y:S01]  /*3fe0*/  LDS R86, [R84.X4+0x10c] ;  /* 0x00010c0054567984 */ /* 0x000ee20000004800 */
[----:B----4-:R-:W-:Y:S02]  /*3ff0*/  FFMA R14, R14, R98, R5 ;  /* 0x000000620e0e7223 */ /* 0x010fe40000000005 */
[C---:B------:R-:W-:Y:S01]  /*4000*/  FFMA R129, R92.reuse, R15, R129 ;  /* 0x0000000f5c817223 */ /* 0x040fe20000000081 */
[----:B------:R-:W4:Y:S01]  /*4010*/  LDS R90, [R84.X4+0x128] ;  /* 0x00012800545a7984 */ /* 0x000f220000004800 */
[----:B------:R-:W-:Y:S02]  /*4020*/  FFMA R135, R92, R26, R135 ;  /* 0x0000001a5c877223 */ /* 0x000fe40000000087 */
[----:B------:R-:W-:Y:S01]  /*4030*/  FFMA R5, R8, R9, R0 ;  /* 0x0000000908057223 */ /* 0x000fe20000000000 */
[----:B------:R-:W1:Y:S01]  /*4040*/  LDS R96, [R84.X4+0x144] ;  /* 0x0001440054607984 */ /* 0x000e620000004800 */
[----:B------:R-:W-:-:S02]  /*4050*/  FFMA R131, R102, R20, R131 ;  /* 0x0000001466837223 */ /* 0x000fc40000000083 */
[----:B------:R-:W-:Y:S01]  /*4060*/  FFMA R139, R102, R21, R139 ;  /* 0x00000015668b7223 */ /* 0x000fe2000000008b */
[----:B------:R-:W-:Y:S01]  /*4070*/  LDS R125, [R84.X4+0x4fc] ;  /* 0x0004fc00547d7984 */ /* 0x000fe20000004800 */
[CC--:B------:R-:W-:Y:S02]  /*4080*/  FFMA R0, R8.reuse, R22.reuse, R123 ;  /* 0x0000001608007223 */ /* 0x0c0fe4000000007b */
[----:B------:R-:W-:Y:S01]  /*4090*/  FFMA R133, R8, R23, R133 ;  /* 0x0000001708857223 */ /* 0x000fe20000000085 */
[----:B------:R-:W-:Y:S01]  /*40a0*/  LDS R106, [R84.X4+0x14c] ;  /* 0x00014c00546a7984 */ /* 0x000fe20000004800 */
[C---:B--2---:R-:W-:Y:S02]  /*40b0*/  FFMA R123, R88.reuse, R9, R4 ;  /* 0x00000009587b7223 */ /* 0x044fe40000000004 */
[C---:B------:R-:W-:Y:S01]  /*40c0*/  FFMA R129, R88.reuse, R22, R129 ;  /* 0x0000001658817223 */ /* 0x040fe20000000081 */
[----:B------:R-:W2:Y:S01]  /*40d0*/  LDS R8, [R84.X4+0x208] ;  /* 0x0002080054087984 */ /* 0x000ea20000004800 */
[----:B------:R-:W-:-:S02]  /*40e0*/  FFMA R135, R88, R23, R135 ;  /* 0x0000001758877223 */ /* 0x000fc40000000087 */
[C---:B------:R-:W-:Y:S01]  /*40f0*/  FFMA R131, R98.reuse, R15, R131 ;  /* 0x0000000f62837223 */ /* 0x040fe20000000083 */
[----:B------:R-:W2:Y:S01]  /*4100*/  LDS R88, [R84.X4+0x224] ;  /* 0x0002240054587984 */ /* 0x000ea20000004800 */
[----:B------:R-:W-:Y:S02]  /*4110*/  FFMA R139, R98, R26, R139 ;  /* 0x0000001a628b7223 */ /* 0x000fe4000000008b */
[----:B-----5:R-:W-:Y:S01]  /*4120*/  FFMA R5, R16, R12, R5 ;  /* 0x0000000c10057223 */ /* 0x020fe20000000005 */
[----:B------:R-:W5:Y:S01]  /*4130*/  LDS R98, [R84.X4+0x240] ;  /* 0x0002400054627984 */ /* 0x000f620000004800 */
[----:B------:R-:W-:Y:S02]  /*4140*/  FFMA R9, R100, R9, R14 ;  /* 0x0000000964097223 */ /* 0x000fe4000000000e */
[----:B------:R-:W-:Y:S01]  /*4150*/  FFMA R4, R18, R11, R5 ;  /* 0x0000000b12047223 */ /* 0x000fe20000000005 */
[----:B------:R-:W-:Y:S01]  /*4160*/  LDS R102, [R84.X4+0x520] ;  /* 0x0005200054667984 */ /* 0x000fe20000004800 */
[----:B------:R-:W-:-:S02]  /*4170*/  FFMA R123, R16, R94, R123 ;  /* 0x0000005e107b7223 */ /* 0x000fc4000000007b */
[----:B0-----:R-:W-:Y:S01]  /*4180*/  FFMA R9, R16, R104, R9 ;  /* 0x0000006810097223 */ /* 0x001fe20000000009 */
[----:B------:R-:W0:Y:S01]  /*4190*/  LDS R5, [R84.X4+0x304] ;  /* 0x0003040054057984 */ /* 0x000e220000004800 */
[C---:B------:R-:W-:Y:S02]  /*41a0*/  FFMA R0, R12.reuse, R17, R0 ;  /* 0x000000110c007223 */ /* 0x040fe40000000000 */
[----:B------:R-:W-:Y:S01]  /*41b0*/  FFMA R133, R12, R28, R133 ;  /* 0x0000001c0c857223 */ /* 0x000fe20000000085 */
[----:B------:R-:W0:Y:S01]  /*41c0*/  LDS R16, [R84.X4+0x320] ;  /* 0x0003200054107984 */ /* 0x000e220000004800 */
[C---:B------:R-:W-:Y:S02]  /*41d0*/  FFMA R131, R100.reuse, R22, R131 ;  /* 0x0000001664837223 */ /* 0x040fe40000000083 */
[----:B------:R-:W-:Y:S02]  /*41e0*/  FFMA R139, R100, R23, R139 ;  /* 0x00000017648b7223 */ /* 0x000fe4000000008b */
[----:B------:R-:W-:Y:S01]  /*41f0*/  FFMA R92, R18, R7, R9 ;  /* 0x00000007125c7223 */ /* 0x000fe20000000009 */
[----:B------:R-:W-:Y:S01]  /*4200*/  LDS R100, [R84.X4+0x424] ;  /* 0x0004240054647984 */ /* 0x000fe20000004800 */
[----:B------:R-:W-:-:S02]  /*4210*/  FFMA R9, R11, R19, R0 ;  /* 0x000000130b097223 */ /* 0x000fc40000000000 */
[----:B------:R-:W-:Y:S02]  /*4220*/  FFMA R133, R11, R2, R133 ;  /* 0x000000020b857223 */ /* 0x000fe40000000085 */
[----:B------:R-:W0:Y:S01]  /*4230*/  LDS R11, [R84.X4+0x41c] ;  /* 0x00041c00540b7984 */ /* 0x000e220000004800 */
[----:B-1----:R-:W-:Y:S02]  /*4240*/  FFMA R14, R18, R3, R123 ;  /* 0x00000003120e7223 */ /* 0x002fe4000000007b */
[CC--:B------:R-:W-:Y:S02]  /*4250*/  FFMA R12, R94.reuse, R17.reuse, R129 ;  /* 0x000000115e0c7223 */ /* 0x0c0fe40000000081 */
[-C--:B------:R-:W-:Y:S02]  /*4260*/  FFMA R135, R94, R28.reuse, R135 ;  /* 0x0000001c5e877223 */ /* 0x080fe40000000087 */
[C---:B------:R-:W-:Y:S01]  /*4270*/  FFMA R18, R104.reuse, R17, R131 ;  /* 0x0000001168127223 */ /* 0x040fe20000000083 */
[----:B------:R-:W1:Y:S01]  /*4280*/  LDS R94, [R84.X4+0x33c] ;  /* 0x00033c00545e7984 */ /* 0x000e620000004800 */
[----:B------:R-:W-:-:S02]  /*4290*/  FFMA R139, R104, R28, R139 ;  /* 0x0000001c688b7223 */ /* 0x000fc4000000008b */
[CC--:B------:R-:W-:Y:S01]  /*42a0*/  FFMA R129, R7.reuse, R19.reuse, R18 ;  /* 0x0000001307817223 */ /* 0x0c0fe20000000012 */
[----:B------:R-:W-:Y:S01]  /*42b0*/  LDS R104, [R84.X4+0x50] ;  /* 0x0000500054687984 */ /* 0x000fe20000004800 */
[-C--:B------:R-:W-:Y:S02]  /*42c0*/  FFMA R139, R7, R2.reuse, R139 ;  /* 0x00000002078b7223 */ /* 0x080fe4000000008b */
[C---:B------:R-:W-:Y:S01]  /*42d0*/  FFMA R123, R3.reuse, R19, R12 ;  /* 0x00000013037b7223 */ /* 0x040fe2000000000c */
[----:B------:R-:W1:Y:S01]  /*42e0*/  LDS R7, [R84.X4+0x400] ;  /* 0x0004000054077984 */ /* 0x000e620000004800 */
[----:B------:R-:W-:Y:S02]  /*42f0*/  FFMA R135, R3, R2, R135 ;  /* 0x0000000203877223 */ /* 0x000fe40000000087 */
[C---:B---3--:R-:W-:Y:S01]  /*4300*/  FFMA R3, R86.reuse, R13, R4 ;  /* 0x0000000d56037223 */ /* 0x048fe20000000004 */
[----:B------:R-:W3:Y:S01]  /*4310*/  LDS R12, [R84.X4+0x438] ;  /* 0x00043800540c7984 */ /* 0x000ee20000004800 */
[----:B------:R-:W-:-:S02]  /*4320*/  FFMA R4, R86, R24, R9 ;  /* 0x0000001856047223 */ /* 0x000fc40000000009 */
[----:B------:R-:W-:Y:S01]  /*4330*/  FFMA R133, R86, R25, R133 ;  /* 0x0000001956857223 */ /* 0x000fe20000000085 */
[----:B------:R-:W-:Y:S01]  /*4340*/  LDS R18, [R84.X4+0x14] ;  /* 0x0000140054127984 */ /* 0x000fe20000004800 */
[CC--:B----4-:R-:W-:Y:S02]  /*4350*/  FFMA R9, R90.reuse, R13.reuse, R14 ;  /* 0x0000000d5a097223 */ /* 0x0d0fe4000000000e */
[-C--:B------:R-:W-:Y:S02]  /*4360*/  FFMA R86, R90, R24.reuse, R123 ;  /* 0x000000185a567223 */ /* 0x080fe4000000007b */
[C---:B------:R-:W-:Y:S01]  /*4370*/  FFMA R13, R96.reuse, R13, R92 ;  /* 0x0000000d600d7223 */ /* 0x040fe2000000005c */
[----:B------:R-:W4:Y:S01]  /*4380*/  LDS R123, [R84.X4+0x518] ;  /* 0x00051800547b7984 */ /* 0x000f220000004800 */
[C---:B------:R-:W-:Y:S02]  /*4390*/  FFMA R129, R96.reuse, R24, R129 ;  /* 0x0000001860817223 */ /* 0x040fe40000000081 */
[----:B------:R-:W-:Y:S01]  /*43a0*/  FFMA R139, R96, R25, R139 ;  /* 0x00000019608b7223 */ /* 0x000fe2000000008b */
[----:B------:R-:W-:Y:S01]  /*43b0*/  LDS R92, [R84.X4+0x12c] ;  /* 0x00012c00545c7984 */ /* 0x000fe20000004800 */
[----:B--2---:R-:W-:-:S02]  /*43c0*/  FFMA R0, R20, R8, R3 ;  /* 0x0000000814007223 */ /* 0x004fc40000000003 */
[C---:B------:R-:W-:Y:S02]  /*43d0*/  FFMA R14, R8.reuse, R21, R4 ;  /* 0x00000015080e7223 */ /* 0x040fe40000000004 */
[----:B------:R-:W-:Y:S02]  /*43e0*/  FFMA R96, R8, R6, R133 ;  /* 0x0000000608607223 */ /* 0x000fe40000000085 */
[----:B------:R-:W2:Y:S01]  /*43f0*/  LDS R8, [R84.X4+0x534] ;  /* 0x0005340054087984 */ /* 0x000ea20000004800 */
[----:B------:R-:W-:Y:S02]  /*4400*/  FFMA R135, R90, R25, R135 ;  /* 0x000000195a877223 */ /* 0x000fe40000000087 */
[----:B------:R-:W-:Y:S01]  /*4410*/  FFMA R4, R20, R88, R9 ;  /* 0x0000005814047223 */ /* 0x000fe20000000009 */
[----:B------:R-:W2:Y:S01]  /*4420*/  LDS R90, [R84.X4+0x30] ;  /* 0x00003000545a7984 */ /* 0x000ea20000004800 */
[-C--:B------:R-:W-:Y:S02]  /*4430*/  FFMA R9, R88, R21.reuse, R86 ;  /* 0x0000001558097223 */ /* 0x080fe40000000056 */
[----:B-----5:R-:W-:Y:S01]  /*4440*/  FFMA R20, R20, R98, R13 ;  /* 0x0000006214147223 */ /* 0x020fe2000000000d */
[----:B------:R-:W-:Y:S01]  /*4450*/  LDS R86, [R84.X4+0x110] ;  /* 0x0001100054567984 */ /* 0x000fe20000004800 */
[----:B------:R-:W-:-:S02]  /*4460*/  FFMA R129, R98, R21, R129 ;  /* 0x0000001562817223 */ /* 0x000fc40000000081 */
[-C--:B------:R-:W-:Y:S01]  /*4470*/  FFMA R139, R98, R6.reuse, R139 ;  /* 0x00000006628b7223 */ /* 0x080fe2000000008b */
[----:B------:R-:W5:Y:S01]  /*4480*/  LDS R13, [R84.X4+0x4c] ;  /* 0x00004c00540d7984 */ /* 0x000f620000004800 */
[C---:B0-----:R-:W-:Y:S02]  /*4490*/  FFMA R98, R5.reuse, R27, R96 ;  /* 0x0000001b05627223 */ /* 0x041fe40000000060 */
[----:B------:R-:W-:Y:S01]  /*44a0*/  FFMA R135, R88, R6, R135 ;  /* 0x0000000658877223 */ /* 0x000fe20000000087 */
[----:B------:R-:W0:Y:S01]  /*44b0*/  LDS R96, [R84.X4+0x148] ;  /* 0x0001480054607984 */ /* 0x000e220000004800 */
[-C--:B------:R-:W-:Y:S02]  /*44c0*/  FFMA R88, R16, R26.reuse, R9 ;  /* 0x0000001a10587223 */ /* 0x080fe40000000009 */
[C---:B------:R-:W-:Y:S01]  /*44d0*/  FFMA R3, R5.reuse, R15, R0 ;  /* 0x0000000f05037223 */ /* 0x040fe20000000000 */
[----:B------:R-:W0:Y:S01]  /*44e0*/  LDS R9, [R84.X4+0x20c] ;  /* 0x00020c0054097984 */ /* 0x000e220000004800 */
[----:B------:R-:W-:-:S02]  /*44f0*/  FFMA R14, R5, R26, R14 ;  /* 0x0000001a050e7223 */ /* 0x000fc4000000000e */
[C---:B------:R-:W-:Y:S02]  /*4500*/  FFMA R5, R16.reuse, R15, R4 ;  /* 0x0000000f10057223 */ /* 0x040fe40000000004 */
[----:B------:R-:W-:Y:S02]  /*4510*/  FFMA R135, R16, R27, R135 ;  /* 0x0000001b10877223 */ /* 0x000fe40000000087 */
[----:B------:R-:W-:Y:S02]  /*4520*/  FFMA R4, R22, R11, R5 ;  /* 0x0000000b16047223 */ /* 0x000fe40000000005 */
[C---:B------:R-:W-:Y:S02]  /*4530*/  FFMA R88, R11.reuse, R23, R88 ;  /* 0x000000170b587223 */ /* 0x040fe40000000058 */
[----:B------:R-:W-:Y:S02]  /*4540*/  FFMA R16, R11, R10, R135 ;  /* 0x0000000a0b107223 */ /* 0x000fe40000000087 */
[----:B------:R-:W0:Y:S01]  /*4550*/  LDS R11, [R84.X4+0x228] ;  /* 0x00022800540b7984 */ /* 0x000e220000004800 */
[----:B-1----:R-:W-:-:S02]  /*4560*/  FFMA R15, R94, R15, R20 ;  /* 0x0000000f5e0f7223 */ /* 0x002fc40000000014 */
[C---:B------:R-:W-:Y:S01]  /*4570*/  FFMA R0, R22.reuse, R7, R3 ;  /* 0x0000000716007223 */ /* 0x040fe20000000003 */
[----:B------:R-:W-:Y:S01]  /*4580*/  LDS R20, [R84.X4+0x538] ;  /* 0x0005380054147984 */ /* 0x000fe20000004800 */
[----:B---3--:R-:W-:Y:S02]  /*4590*/  FFMA R22, R22, R12, R15 ;  /* 0x0000000c16167223 */ /* 0x008fe4000000000f */
[----:B------:R-:W-:Y:S01]  /*45a0*/  FFMA R14, R7, R23, R14 ;  /* 0x00000017070e7223 */ /* 0x000fe2000000000e */
[----:B------:R-:W1:Y:S01]  /*45b0*/  LDS R15, [R84.X4+0x244] ;  /* 0x00024400540f7984 */ /* 0x000e620000004800 */
[C---:B------:R-:W-:Y:S02]  /*45c0*/  FFMA R0, R125.reuse, R17, R0 ;  /* 0x000000117d007223 */ /* 0x040fe40000000000 */
[----:B------:R-:W-:Y:S02]  /*45d0*/  FFMA R129, R94, R26, R129 ;  /* 0x0000001a5e817223 */ /* 0x000fe40000000081 */
[----:B------:R-:W-:-:S02]  /*45e0*/  FFMA R3, R125, R28, R14 ;  /* 0x0000001c7d037223 */ /* 0x000fc4000000000e */
[----:B----4-:R-:W-:Y:S01]  /*45f0*/  FFMA R4, R123, R17, R4 ;  /* 0x000000117b047223 */ /* 0x010fe20000000004 */
[----:B------:R-:W-:Y:S01]  /*4600*/  LDS R14, [R84.X4+0x324] ;  /* 0x00032400540e7984 */ /* 0x000fe20000004800 */
[----:B------:R-:W-:Y:S02]  /*4610*/  FFMA R5, R18, R19, R0 ;  /* 0x0000001312057223 */ /* 0x000fe40000000000 */
[----:B------:R-:W-:Y:S02]  /*4620*/  FFMA R129, R12, R23, R129 ;  /* 0x000000170c817223 */ /* 0x000fe40000000081 */
[----:B--2---:R-:W-:Y:S02]  /*4630*/  FFMA R22, R8, R17, R22 ;  /* 0x0000001108167223 */ /* 0x004fe40000000016 */
[----:B------:R-:W-:Y:S02]  /*4640*/  FFMA R18, R18, R2, R3 ;  /* 0x0000000212127223 */ /* 0x000fe40000000003 */
[----:B------:R-:W-:-:S02]  /*4650*/  FFMA R139, R94, R27, R139 ;  /* 0x0000001b5e8b7223 */ /* 0x000fc4000000008b */
[-C--:B------:R-:W-:Y:S01]  /*4660*/  FFMA R3, R90, R19.reuse, R4 ;  /* 0x000000135a037223 */ /* 0x080fe20000000004 */
[----:B------:R-:W-:Y:S01]  /*4670*/  LDS R94, [R84.X4+0x130] ;  /* 0x00013000545e7984 */ /* 0x000fe20000004800 */
[----:B------:R-:W-:Y:S02]  /*4680*/  FFMA R129, R8, R28, R129 ;  /* 0x0000001c08817223 */ /* 0x000fe40000000081 */
[----:B-----5:R-:W-:Y:S01]  /*4690*/  FFMA R19, R13, R19, R22 ;  /* 0x000000130d137223 */ /* 0x020fe20000000016 */
[----:B------:R-:W2:Y:S01]  /*46a0*/  LDS R4, [R84.X4+0x308] ;  /* 0x0003080054047984 */ /* 0x000ea20000004800 */
[----:B------:R-:W-:Y:S02]  /*46b0*/  FFMA R0, R24, R86, R5 ;  /* 0x0000005618007223 */ /* 0x000fe40000000005 */
[----:B------:R-:W-:Y:S01]  /*46c0*/  FFMA R86, R86, R25, R18 ;  /* 0x0000001956567223 */ /* 0x000fe20000000012 */
[----:B------:R-:W3:Y:S01]  /*46d0*/  LDS R5, [R84.X4+0x404] ;  /* 0x0004040054057984 */ /* 0x000ee20000004800 */
[----:B------:R-:W-:-:S02]  /*46e0*/  FFMA R139, R12, R10, R139 ;  /* 0x0000000a0c8b7223 */ /* 0x000fc4000000008b */
[----:B------:R-:W-:Y:S01]  /*46f0*/  FFMA R129, R13, R2, R129 ;  /* 0x000000020d817223 */ /* 0x000fe20000000081 */
[----:B------:R-:W4:Y:S01]  /*4700*/  LDS R18, [R84.X4+0x340] ;  /* 0x0003400054127984 */ /* 0x000f220000004800 */
[C---:B------:R-:W-:Y:S02]  /*4710*/  FFMA R12, R24.reuse, R92, R3 ;  /* 0x0000005c180c7223 */ /* 0x040fe40000000003 */
[----:B0-----:R-:W-:Y:S01]  /*4720*/  FFMA R24, R24, R96, R19 ;  /* 0x0000006018187223 */ /* 0x001fe20000000013 */
[----:B------:R-:W0:Y:S01]  /*4730*/  LDS R13, [R84.X4+0x420] ;  /* 0x00042000540d7984 */ /* 0x000e220000004800 */
[----:B------:R-:W-:Y:S02]  /*4740*/  FFMA R98, R7, R10, R98 ;  /* 0x0000000a07627223 */ /* 0x000fe40000000062 */
[C---:B------:R-:W-:Y:S01]  /*4750*/  FFMA R7, R123.reuse, R28, R88 ;  /* 0x0000001c7b077223 */ /* 0x040fe20000000058 */
[----:B------:R-:W5:Y:S01]  /*4760*/  LDS R19, [R84.X4+0x43c] ;  /* 0x00043c0054137984 */ /* 0x000f620000004800 */
[----:B------:R-:W-:-:S02]  /*4770*/  FFMA R123, R123, R29, R16 ;  /* 0x0000001d7b7b7223 */ /* 0x000fc40000000010 */
[----:B------:R-:W-:Y:S01]  /*4780*/  FFMA R17, R8, R29, R139 ;  /* 0x0000001d08117223 */ /* 0x000fe2000000008b */
[----:B------:R-:W5:Y:S01]  /*4790*/  LDS R16, [R84.X4+0x51c] ;  /* 0x00051c0054107984 */ /* 0x000f620000004800 */
[----:B------:R-:W-:Y:S02]  /*47a0*/  FFMA R7, R90, R2, R7 ;  /* 0x000000025a077223 */ /* 0x000fe40000000007 */
[C---:B------:R-:W-:Y:S01]  /*47b0*/  FFMA R3, R9.reuse, R21, R0 ;  /* 0x0000001509037223 */ /* 0x040fe20000000000 */
[----:B------:R-:W5:Y:S01]  /*47c0*/  LDS R8, [R84.X4+0x500] ;  /* 0x0005000054087984 */ /* 0x000f620000004800 */
[----:B------:R-:W-:Y:S02]  /*47d0*/  FFMA R86, R9, R6, R86 ;  /* 0x0000000609567223 */ /* 0x000fe40000000056 */
[-C--:B------:R-:W-:Y:S01]  /*47e0*/  FFMA R92, R92, R25.reuse, R7 ;  /* 0x000000195c5c7223 */ /* 0x080fe20000000007 */
[----:B------:R-:W5:Y:S01]  /*47f0*/  LDS R9, [R84.X4+0x18] ;  /* 0x0000180054097984 */ /* 0x000f620000004800 */
[----:B------:R-:W-:-:S02]  /*4800*/  FFMA R129, R96, R25, R129 ;  /* 0x0000001960817223 */ /* 0x000fc40000000081 */
[C---:B------:R-:W-:Y:S01]  /*4810*/  FFMA R7, R11.reuse, R21, R12 ;  /* 0x000000150b077223 */ /* 0x040fe2000000000c */
[----:B------:R-:W5:Y:S01]  /*4820*/  LDS R90, [R84.X4+0x34] ;  /* 0x00003400545a7984 */ /* 0x000f620000004800 */
[-C--:B------:R-:W-:Y:S02]  /*4830*/  FFMA R92, R11, R6.reuse, R92 ;  /* 0x000000060b5c7223 */ /* 0x080fe4000000005c */
[----:B------:R-:W-:Y:S01]  /*4840*/  FFMA R125, R125, R29, R98 ;  /* 0x0000001d7d7d7223 */ /* 0x000fe20000000062 */
[----:B------:R-:W5:Y:S01]  /*4850*/  LDS R22, [R84.X4+0x114] ;  /* 0x0001140054167984 */ /* 0x000f620000004800 */
[C---:B-1----:R-:W-:Y:S02]  /*4860*/  FFMA R21, R15.reuse, R21, R24 ;  /* 0x000000150f157223 */ /* 0x042fe40000000018 */
[----:B------:R-:W-:Y:S01]  /*4870*/  FFMA R129, R15, R6, R129 ;  /* 0x000000060f817223 */ /* 0x000fe20000000081 */
[----:B------:R-:W1:Y:S01]  /*4880*/  LDS R11, [R84.X4+0x210] ;  /* 0x00021000540b7984 */ /* 0x000e620000004800 */
[----:B--2---:R-:W-:-:S02]  /*4890*/  FFMA R0, R26, R4, R3 ;  /* 0x000000041a007223 */ /* 0x004fc40000000003 */
[----:B------:R-:W-:Y:S01]  /*48a0*/  FFMA R86, R4, R27, R86 ;  /* 0x0000001b04567223 */ /* 0x000fe20000000056 */
[----:B------:R-:W2:Y:S01]  /*48b0*/  LDS R96, [R84.X4+0x22c] ;  /* 0x00022c0054607984 */ /* 0x000ea20000004800 */
[C---:B------:R-:W-:Y:S02]  /*48c0*/  FFMA R4, R26.reuse, R14, R7 ;  /* 0x0000000e1a047223 */ /* 0x040fe40000000007 */
[CC--:B---3--:R-:W-:Y:S01]  /*48d0*/  FFMA R3, R5.reuse, R23.reuse, R0 ;  /* 0x0000001705037223 */ /* 0x0c8fe20000000000 */
[----:B------:R-:W3:Y:S01]  /*48e0*/  LDS R12, [R84.X4+0x30c] ;  /* 0x00030c00540c7984 */ /* 0x000ee20000004800 */
[----:B----4-:R-:W-:Y:S02]  /*48f0*/  FFMA R26, R26, R18, R21 ;  /* 0x000000121a1a7223 */ /* 0x010fe40000000015 */
[----:B------:R-:W-:Y:S01]  /*4900*/  FFMA R86, R5, R10, R86 ;  /* 0x0000000a05567223 */ /* 0x000fe20000000056 */
[----:B------:R-:W4:Y:S01]  /*4910*/  LDS R98, [R84.X4+0x328] ;  /* 0x0003280054627984 */ /* 0x000f220000004800 */
[----:B0-----:R-:W-:-:S02]  /*4920*/  FFMA R7, R13, R23, R4 ;  /* 0x000000170d077223 */ /* 0x001fc40000000004 */
[----:B------:R-:W-:Y:S01]  /*4930*/  FFMA R92, R14, R27, R92 ;  /* 0x0000001b0e5c7223 */ /* 0x000fe2000000005c */
[----:B------:R-:W0:Y:S01]  /*4940*/  LDS R24, [R84.X4+0x408] ;  /* 0x0004080054187984 */ /* 0x000e220000004800 */
[----:B-----5:R-:W-:Y:S02]  /*4950*/  FFMA R23, R19, R23, R26 ;  /* 0x0000001713177223 */ /* 0x020fe4000000001a */
[----:B------:R-:W-:Y:S01]  /*4960*/  FFMA R129, R18, R27, R129 ;  /* 0x0000001b12817223 */ /* 0x000fe20000000081 */
[----:B------:R-:W5:Y:S01]  /*4970*/  LDS R88, [R84.X4+0x504] ;  /* 0x0005040054587984 */ /* 0x000f620000004800 */
[C---:B------:R-:W-:Y:S02]  /*4980*/  FFMA R7, R28.reuse, R16, R7 ;  /* 0x000000101c077223 */ /* 0x040fe40000000007 */
[C---:B------:R-:W-:Y:S02]  /*4990*/  FFMA R23, R28.reuse, R20, R23 ;  /* 0x000000141c177223 */ /* 0x040fe40000000017 */
[----:B------:R-:W-:-:S02]  /*49a0*/  FFMA R3, R28, R8, R3 ;  /* 0x000000081c037223 */ /* 0x000fc40000000003 */
[-C--:B------:R-:W-:Y:S02]  /*49b0*/  FFMA R104, R104, R2.reuse, R23 ;  /* 0x0000000268687223 */ /* 0x080fe40000000017 */
[----:B------:R-:W-:Y:S02]  /*49c0*/  FFMA R0, R9, R2, R3 ;  /* 0x0000000209007223 */ /* 0x000fe40000000003 */
[----:B------:R-:W-:Y:S02]  /*49d0*/  FFMA R92, R13, R10, R92 ;  /* 0x0000000a0d5c7223 */ /* 0x000fe4000000005c */
[----:B------:R-:W-:Y:S02]  /*49e0*/  FFMA R90, R90, R2, R7 ;  /* 0x000000025a5a7223 */ /* 0x000fe40000000007 */
[----:B------:R-:W-:Y:S02]  /*49f0*/  FFMA R129, R19, R10, R129 ;  /* 0x0000000a13817223 */ /* 0x000fe40000000081 */
[----:B------:R-:W-:-:S02]  /*4a00*/  FFMA R3, R22, R25, R0 ;  /* 0x0000001916037223 */ /* 0x000fc40000000000 */
[-C--:B------:R-:W-:Y:S02]  /*4a10*/  FFMA R5, R94, R25.reuse, R90 ;  /* 0x000000195e057223 */ /* 0x080fe4000000005a */
[----:B------:R-:W-:Y:S02]  /*4a20*/  FFMA R25, R106, R25, R104 ;  /* 0x000000196a197223 */ /* 0x000fe40000000068 */
[-C--:B-1----:R-:W-:Y:S02]  /*4a30*/  FFMA R2, R11, R6.reuse, R3 ;  /* 0x000000060b027223 */ /* 0x082fe40000000003 */
[-C--:B--2---:R-:W-:Y:S02]  /*4a40*/  FFMA R96, R96, R6.reuse, R5 ;  /* 0x0000000660607223 */ /* 0x084fe40000000005 */
[----:B------:R-:W-:Y:S02]  /*4a50*/  FFMA R108, R108, R6, R25 ;  /* 0x000000066c6c7223 */ /* 0x000fe40000000019 */
[----:B---3--:R-:W-:-:S02]  /*4a60*/  FFMA R3, R12, R27, R2 ;  /* 0x0000001b0c037223 */ /* 0x008fc40000000002 */
[----:B------:R-:W-:Y:S02]  /*4a70*/  FFMA R19, R8, R29, R86 ;  /* 0x0000001d08137223 */ /* 0x000fe40000000056 */
[-C--:B----4-:R-:W-:Y:S02]  /*4a80*/  FFMA R5, R98, R27.reuse, R96 ;  /* 0x0000001b62057223 */ /* 0x090fe40000000060 */
[----:B------:R-:W-:Y:S02]  /*4a90*/  FFMA R27, R110, R27, R108 ;  /* 0x0000001b6e1b7223 */ /* 0x000fe4000000006c */
[-C--:B0-----:R-:W-:Y:S02]  /*4aa0*/  FFMA R24, R24, R10.reuse, R3 ;  /* 0x0000000a18187223 */ /* 0x081fe40000000003 */
[-C--:B------:R-:W-:Y:S02]  /*4ab0*/  FFMA R100, R100, R10.reuse, R5 ;  /* 0x0000000a64647223 */ /* 0x080fe40000000005 */
[----:B------:R-:W-:-:S02]  /*4ac0*/  FFMA R112, R112, R10, R27 ;  /* 0x0000000a70707223 */ /* 0x000fc4000000001b */
[-C--:B------:R-:W-:Y:S02]  /*4ad0*/  FFMA R0, R16, R29.reuse, R92 ;  /* 0x0000001d10007223 */ /* 0x080fe4000000005c */
[-C--:B------:R-:W-:Y:S02]  /*4ae0*/  FFMA R21, R20, R29.reuse, R129 ;  /* 0x0000001d14157223 */ /* 0x080fe40000000081 */
[-C--:B-----5:R-:W-:Y:S02]  /*4af0*/  FFMA R25, R88, R29.reuse, R24 ;  /* 0x0000001d58197223 */ /* 0x0a0fe40000000018 */
[-C--:B------:R-:W-:Y:S02]  /*4b00*/  FFMA R23, R102, R29.reuse, R100 ;  /* 0x0000001d66177223 */ /* 0x080fe40000000064 */
[----:B------:R-:W-:Y:S01]  /*4b10*/  FFMA R29, R114, R29, R112 ;  /* 0x0000001d721d7223 */ /* 0x000fe20000000070 */
[----:B------:R-:W-:Y:S01]  /*4b20*/  @!P6 CALL.REL.NOINC `(.L_x_4) ;  /* 0x000000100000e944 */ /* 0x000fe20003c00000 */
[----:B------:R-:W-:Y:S05]  /*4b30*/  BRA `(.L_x_5) ;  /* 0xffffe5d000007947 */ /* 0x000fea000383ffff */
.L_x_4:
[----:B------:R-:W-:-:S04]  /*4b40*/  IADD3 R119, R119, 0x1, RZ ;  /* 0x0000000177777810 */ /* 0x000fc80007ffe0ff */
[----:B------:R-:W-:-:S13]  /*4b50*/  ISETP.GE.U32.AND P6, PT, R119, 0x5, PT ;  /* 0x000000057700780c */ /* 0x000fda0003fc6070 */
[----:B------:R-:W-:Y:S01]  /*4b60*/  @P6 CALL.REL.NOINC `(.L_x_6) ;  /* 0x0000001000006944 */ /* 0x000fe20003c00000 */
[----:B------:R-:W-:Y:S05]  /*4b70*/  BRA `(.L_x_7) ;  /* 0xffffd3f000007947 */ /* 0x000fea000383ffff */
.L_x_6:
[----:B------:R-:W-:-:S04]  /*4b80*/  IADD3 R30, R30, 0x1, RZ ;  /* 0x000000011e1e7810 */ /* 0x000fc80007ffe0ff */
[----:B------:R-:W-:-:S13]  /*4b90*/  ISETP.GE.U32.AND P6, PT, R30, 0x2, PT ;  /* 0x000000021e00780c */ /* 0x000fda0003fc6070 */
[----:B------:R-:W-:Y:S01]  /*4ba0*/  @P6 CALL.REL.NOINC `(.L_x_8) ;  /* 0x0000001000006944 */ /* 0x000fe20003c00000 */
[----:B------:R-:W-:Y:S05]  /*4bb0*/  BRA `(.L_x_9) ;  /* 0xffffd32000007947 */ /* 0x000fea000383ffff */
.L_x_8:
[----:B------:R-:W-:-:S05]  /*4bc0*/  IMAD.HI R2, R101, 0x55555556, RZ ;  /* 0x5555555665027827 */ /* 0x000fca00078e02ff */
[----:B------:R-:W-:-:S04]  /*4bd0*/  LEA.HI R4, R2, R2, RZ, 0x1 ;  /* 0x0000000202047211 */ /* 0x000fc800078f08ff */
[----:B------:R-:W-:-:S05]  /*4be0*/  LEA R5, R121, R4, 0x6 ;  /* 0x0000000479057211 */ /* 0x000fca00078e30ff */
[----:B------:R-:W-:-:S06]  /*4bf0*/  IMAD.WIDE R2, R5, R82, c[0x0][0x178] ;  /* 0x00005e0005027625 */ /* 0x000fcc00078e0252 */
[----:B------:R-:W2:Y:S01]  /*4c00*/  LDG.E.CONSTANT R2, [R2.64] ;  /* 0x0000000402027981 */ /* 0x000ea2000c1e9900 */
[----:B------:R-:W-:-:S04]  /*4c10*/  IMAD.HI R6, R80, 0x38e38e39, RZ ;  /* 0x38e38e3950067827 */ /* 0x000fc800078e02ff */
[----:B------:R-:W-:Y:S01]  /*4c20*/  IMAD R121, R121, -0x1b, R80 ;  /* 0xffffffe579797824 */ /* 0x000fe200078e0250 */
[----:B------:R-:W-:Y:S01]  /*4c30*/  SHF.R.S32.HI R7, RZ, 0x1, R6 ;  /* 0x00000001ff077819 */ /* 0x000fe20000011406 */
[----:B------:R-:W-:Y:S02]  /*4c40*/  IMAD R4, R4, -0x3, R101 ;  /* 0xfffffffd04047824 */ /* 0x000fe400078e0265 */
[----:B------:R-:W-:Y:S01]  /*4c50*/  IMAD.HI R121, R121, 0x38e38e39, RZ ;  /* 0x38e38e3979797827 */ /* 0x000fe200078e02ff */
[----:B------:R-:W-:-:S03]  /*4c60*/  LEA.HI R7, R6, R7, RZ, 0x1 ;  /* 0x0000000706077211 */ /* 0x000fc600078f08ff */
[----:B------:R-:W-:Y:S01]  /*4c70*/  IMAD R5, R5, 0x9, R4 ;  /* 0x0000000905057824 */ /* 0x000fe200078e0204 */
[----:B------:R-:W-:Y:S01]  /*4c80*/  SHF.R.S32.HI R4, RZ, 0x1, R121 ;  /* 0x00000001ff047819 */ /* 0x000fe20000011479 */
[----:B------:R-:W-:-:S03]  /*4c90*/  IMAD R80, R7, -0x9, R80 ;  /* 0xfffffff707507824 */ /* 0x000fc600078e0250 */
[----:B------:R-:W-:Y:S01]  /*4ca0*/  LEA.HI R4, R121, R4, RZ, 0x1 ;  /* 0x0000000479047211 */ /* 0x000fe200078f08ff */
[----:B------:R-:W-:-:S04]  /*4cb0*/  IMAD R5, R5, 0x1b, R80 ;  /* 0x0000001b05057824 */ /* 0x000fc800078e0250 */
[----:B------:R-:W-:-:S05]  /*4cc0*/  IMAD R5, R4, 0x51, R5 ;  /* 0x0000005104057824 */ /* 0x000fca00078e0205 */
[----:B------:R-:W-:-:S05]  /*4cd0*/  LEA R83, R5, R5, 0x1 ;  /* 0x0000000505537211 */ /* 0x000fca00078e08ff */
[----:B------:R-:W-:-:S04]  /*4ce0*/  IMAD.WIDE R82, R83, R82, c[0x0][0x170] ;  /* 0x00005c0053527625 */ /* 0x000fc800078e0252 */
[--C-:B--2---:R-:W-:Y:S02]  /*4cf0*/  FADD R125, R125, R2.reuse ;  /* 0x000000027d7d7221 */ /* 0x104fe40000000000 */
[--C-:B------:R-:W-:Y:S02]  /*4d00*/  FADD R19, R19, R2.reuse ;  /* 0x0000000213137221 */ /* 0x100fe40000000000 */
[--C-:B------:R-:W-:Y:S01]  /*4d10*/  FADD R25, R25, R2.reuse ;  /* 0x0000000219197221 */ /* 0x100fe20000000000 */
[----:B------:R-:W-:Y:S01]  /*4d20*/  FMNMX R125, RZ, R125, !PT ;  /* 0x0000007dff7d7209 */ /* 0x000fe20007800000 */
        /* <DEDUP_REMOVED lines=10> */
[----:B------:R-:W-:Y:S01]  /*4dd0*/  FADD R2, R29, R2 ;  /* 0x000000021d027221 */ /* 0x000fe20000000000 */
[----:B------:R-:W-:Y:S01]  /*4de0*/  FMNMX R17, RZ, R17, !PT ;  /* 0x00000011ff117209 */ /* 0x000fe20007800000 */
[----:B------:R-:W-:Y:S01]  /*4df0*/  STG.E [R82.64], R125 ;  /* 0x0000007d52007986 */ /* 0x000fe2000c101904 */
[----:B------:R-:W-:-:S02]  /*4e00*/  FMNMX R21, RZ, R21, !PT ;  /* 0x00000015ff157209 */ /* 0x000fc40007800000 */
[----:B------:R-:W-:Y:S01]  /*4e10*/  FMNMX R5, RZ, R2, !PT ;  /* 0x00000002ff057209 */ /* 0x000fe20007800000 */
[----:B------:R-:W-:Y:S04]  /*4e20*/  STG.E [R82.64+0x4], R19 ;  /* 0x0000041352007986 */ /* 0x000fe8000c101904 */
[----:B------:R-:W-:Y:S04]  /*4e30*/  STG.E [R82.64+0x8], R25 ;  /* 0x0000081952007986 */ /* 0x000fe8000c101904 */
[----:B------:R-:W-:Y:S04]  /*4e40*/  STG.E [R82.64+0x6c], R123 ;  /* 0x00006c7b52007986 */ /* 0x000fe8000c101904 */
[----:B------:R-:W-:Y:S04]  /*4e50*/  STG.E [R82.64+0x70], R3 ;  /* 0x0000700352007986 */ /* 0x000fe8000c101904 */
[----:B------:R-:W-:Y:S04]  /*4e60*/  STG.E [R82.64+0x74], R23 ;  /* 0x0000741752007986 */ /* 0x000fe8000c101904 */
[----:B------:R-:W-:Y:S04]  /*4e70*/  STG.E [R82.64+0xd8], R17 ;  /* 0x0000d81152007986 */ /* 0x000fe8000c101904 */
[----:B------:R-:W-:Y:S04]  /*4e80*/  STG.E [R82.64+0xdc], R21 ;  /* 0x0000dc1552007986 */ /* 0x000fe8000c101904 */
[----:B------:R-:W-:Y:S01]  /*4e90*/  STG.E [R82.64+0xe0], R5 ;  /* 0x0000e00552007986 */ /* 0x000fe2000c101904 */
[----:B------:R-:W-:Y:S05]  /*4ea0*/  EXIT ;  /* 0x000000000000794d */ /* 0x000fea0003800000 */
.L_x_10:
[----:B------:R-:W-:-:S00]  /*4eb0*/  BRA `(.L_x_10) ;  /* 0xfffffff000007947 */ /* 0x000fc0000383ffff */
[----:B------:R-:W-:-:S00]  /*4ec0*/  NOP ;  /* 0x0000000000007918 */ /* 0x000fc00000000000 */
        /* <DEDUP_REMOVED lines=11> */
.L_x_11:


//--------------------- .nv.shared.candidate1     --------------------------
	.section	.nv.shared.candidate1,"aw",@nobits
	.align	4
.nv.shared.candidate1:
	.zero		36768
